//
// Generated by NVIDIA NVVM Compiler
//
// Compiler Build ID: CL-36424714
// Cuda compilation tools, release 13.0, V13.0.88
// Based on NVVM 20.0.0
//

.version 9.0
.target sm_100
.address_size 64

	// .globl	_Z15multKernelTiledPfS_S_iii
// _ZZ15multKernelTiledPfS_S_iiiE4ds_M has been demoted
// _ZZ15multKernelTiledPfS_S_iiiE4ds_N has been demoted

.visible .entry _Z15multKernelTiledPfS_S_iii(
	.param .u64 .ptr .align 1 _Z15multKernelTiledPfS_S_iii_param_0,
	.param .u64 .ptr .align 1 _Z15multKernelTiledPfS_S_iii_param_1,
	.param .u64 .ptr .align 1 _Z15multKernelTiledPfS_S_iii_param_2,
	.param .u32 _Z15multKernelTiledPfS_S_iii_param_3,
	.param .u32 _Z15multKernelTiledPfS_S_iii_param_4,
	.param .u32 _Z15multKernelTiledPfS_S_iii_param_5
)
{
	.reg .pred 	%p<47>;
	.reg .b32 	%r<88>;
	.reg .b32 	%f<80>;
	.reg .b64 	%rd<28>;
	// demoted variable
	.shared .align 4 .b8 _ZZ15multKernelTiledPfS_S_iiiE4ds_M[4];
	// demoted variable
	.shared .align 4 .b8 _ZZ15multKernelTiledPfS_S_iiiE4ds_N[4];
	ld.param.u64 	%rd6, [_Z15multKernelTiledPfS_S_iii_param_1];
	ld.param.u32 	%r54, [_Z15multKernelTiledPfS_S_iii_param_3];
	ld.param.u32 	%r55, [_Z15multKernelTiledPfS_S_iii_param_4];
	ld.param.u32 	%r56, [_Z15multKernelTiledPfS_S_iii_param_5];
	cvta.to.global.u64 	%rd1, %rd6;
	mov.u32 	%r57, %ctaid.x;
	mov.u32 	%r58, %ctaid.y;
	mov.u32 	%r1, %tid.x;
	mov.u32 	%r2, %tid.y;
	add.s32 	%r3, %r58, %r2;
	add.s32 	%r4, %r57, %r1;
	setp.lt.s32 	%p2, %r54, 1;
	mov.f32 	%f63, 0f00000000;
	@%p2 bra 	$L__BB0_37;
	setp.lt.s32 	%p3, %r3, %r55;
	shl.b32 	%r60, %r2, 2;
	mov.u32 	%r61, _ZZ15multKernelTiledPfS_S_iiiE4ds_M;
	add.s32 	%r5, %r61, %r60;
	shl.b32 	%r62, %r1, 2;
	add.s32 	%r6, %r5, %r62;
	mul.lo.s32 	%r7, %r54, %r3;
	setp.lt.s32 	%p4, %r4, %r56;
	mov.u32 	%r63, _ZZ15multKernelTiledPfS_S_iiiE4ds_N;
	add.s32 	%r9, %r63, %r62;
	add.s32 	%r8, %r9, %r60;
	and.pred  	%p1, %p3, %p4;
	and.b32  	%r10, %r54, 3;
	setp.lt.u32 	%p5, %r54, 4;
	mov.f32 	%f63, 0f00000000;
	mov.b32 	%r82, 0;
	@%p5 bra 	$L__BB0_28;
	and.b32  	%r64, %r54, 2147483644;
	neg.s32 	%r81, %r64;
	add.s32 	%r80, %r2, 3;
	mul.lo.s32 	%r65, %r2, %r56;
	add.s32 	%r66, %r65, %r56;
	add.s32 	%r79, %r4, %r66;
	add.s32 	%r67, %r2, 2;
	mad.lo.s32 	%r78, %r56, %r67, %r4;
	mad.lo.s32 	%r77, %r56, %r80, %r4;
	add.s32 	%r76, %r4, %r65;
	add.s32 	%r75, %r1, %r7;
	add.s32 	%r74, %r1, 3;
	mov.f32 	%f63, 0f00000000;
	not.pred 	%p12, %p1;
$L__BB0_3:
	ld.param.u64 	%rd25, [_Z15multKernelTiledPfS_S_iii_param_0];
	setp.ge.s32 	%p6, %r3, %r55;
	mul.wide.s32 	%rd7, %r75, 4;
	cvta.to.global.u64 	%rd8, %rd25;
	add.s64 	%rd9, %rd8, %rd7;
	add.s64 	%rd2, %rd9, 8;
	add.s32 	%r27, %r74, -2;
	add.s32 	%r68, %r74, -3;
	setp.ge.s32 	%p7, %r68, %r54;
	mov.f32 	%f61, 0f00000000;
	or.pred  	%p8, %p6, %p7;
	@%p8 bra 	$L__BB0_5;
	ld.global.f32 	%f61, [%rd2+-8];
$L__BB0_5:
	setp.ge.s32 	%p9, %r4, %r56;
	st.shared.f32 	[%r6], %f61;
	add.s32 	%r28, %r80, -2;
	add.s32 	%r69, %r80, -3;
	setp.ge.s32 	%p10, %r69, %r54;
	mov.f32 	%f62, 0f00000000;
	or.pred  	%p11, %p10, %p9;
	@%p11 bra 	$L__BB0_7;
	mul.wide.s32 	%rd10, %r76, 4;
	add.s64 	%rd11, %rd1, %rd10;
	ld.global.f32 	%f62, [%rd11];
$L__BB0_7:
	st.shared.f32 	[%r8], %f62;
	bar.sync 	0;
	@%p12 bra 	$L__BB0_9;
	ld.shared.f32 	%f42, [%r5];
	ld.shared.f32 	%f43, [%r9];
	fma.rn.f32 	%f63, %f42, %f43, %f63;
$L__BB0_9:
	bar.sync 	0;
	setp.ge.s32 	%p14, %r27, %r54;
	mov.f32 	%f64, 0f00000000;
	or.pred  	%p15, %p6, %p14;
	@%p15 bra 	$L__BB0_11;
	ld.global.f32 	%f64, [%rd2+-4];
$L__BB0_11:
	st.shared.f32 	[%r6], %f64;
	setp.ge.s32 	%p17, %r28, %r54;
	mov.f32 	%f65, 0f00000000;
	or.pred  	%p18, %p17, %p9;
	@%p18 bra 	$L__BB0_13;
	mul.wide.s32 	%rd12, %r79, 4;
	add.s64 	%rd13, %rd1, %rd12;
	ld.global.f32 	%f65, [%rd13];
$L__BB0_13:
	st.shared.f32 	[%r8], %f65;
	bar.sync 	0;
	@%p12 bra 	$L__BB0_15;
	ld.shared.f32 	%f46, [%r5];
	ld.shared.f32 	%f47, [%r9];
	fma.rn.f32 	%f63, %f46, %f47, %f63;
$L__BB0_15:
	setp.ge.s32 	%p20, %r3, %r55;
	bar.sync 	0;
	add.s32 	%r70, %r27, 1;
	setp.ge.s32 	%p21, %r70, %r54;
	mov.f32 	%f67, 0f00000000;
	or.pred  	%p22, %p20, %p21;
	@%p22 bra 	$L__BB0_17;
	ld.global.f32 	%f67, [%rd2];
$L__BB0_17:
	setp.ge.s32 	%p23, %r4, %r56;
	st.shared.f32 	[%r6], %f67;
	add.s32 	%r71, %r28, 1;
	setp.ge.s32 	%p24, %r71, %r54;
	mov.f32 	%f68, 0f00000000;
	or.pred  	%p25, %p24, %p23;
	@%p25 bra 	$L__BB0_19;
	mul.wide.s32 	%rd14, %r78, 4;
	add.s64 	%rd15, %rd1, %rd14;
	ld.global.f32 	%f68, [%rd15];
$L__BB0_19:
	st.shared.f32 	[%r8], %f68;
	bar.sync 	0;
	@%p12 bra 	$L__BB0_21;
	ld.shared.f32 	%f50, [%r5];
	ld.shared.f32 	%f51, [%r9];
	fma.rn.f32 	%f63, %f50, %f51, %f63;
$L__BB0_21:
	bar.sync 	0;
	setp.ge.s32 	%p28, %r74, %r54;
	mov.f32 	%f70, 0f00000000;
	or.pred  	%p29, %p20, %p28;
	@%p29 bra 	$L__BB0_23;
	ld.global.f32 	%f70, [%rd2+4];
$L__BB0_23:
	setp.ge.s32 	%p30, %r4, %r56;
	st.shared.f32 	[%r6], %f70;
	setp.ge.s32 	%p31, %r80, %r54;
	mov.f32 	%f71, 0f00000000;
	or.pred  	%p32, %p31, %p30;
	@%p32 bra 	$L__BB0_25;
	mul.wide.s32 	%rd16, %r77, 4;
	add.s64 	%rd17, %rd1, %rd16;
	ld.global.f32 	%f71, [%rd17];
$L__BB0_25:
	st.shared.f32 	[%r8], %f71;
	bar.sync 	0;
	@%p12 bra 	$L__BB0_27;
	ld.shared.f32 	%f54, [%r5];
	ld.shared.f32 	%f55, [%r9];
	fma.rn.f32 	%f63, %f54, %f55, %f63;
$L__BB0_27:
	and.b32  	%r82, %r54, 2147483644;
	bar.sync 	0;
	add.s32 	%r81, %r81, 4;
	add.s32 	%r80, %r80, 4;
	shl.b32 	%r72, %r56, 2;
	add.s32 	%r79, %r79, %r72;
	add.s32 	%r78, %r78, %r72;
	add.s32 	%r77, %r77, %r72;
	add.s32 	%r76, %r76, %r72;
	add.s32 	%r75, %r75, 4;
	add.s32 	%r74, %r74, 4;
	setp.ne.s32 	%p34, %r81, 0;
	@%p34 bra 	$L__BB0_3;
$L__BB0_28:
	setp.eq.s32 	%p35, %r10, 0;
	@%p35 bra 	$L__BB0_37;
	add.s32 	%r86, %r2, %r82;
	mad.lo.s32 	%r87, %r56, %r86, %r4;
	add.s32 	%r84, %r1, %r82;
	add.s32 	%r85, %r84, %r7;
	neg.s32 	%r83, %r10;
	not.pred 	%p42, %p1;
$L__BB0_30:
	.pragma "nounroll";
	ld.param.u64 	%rd26, [_Z15multKernelTiledPfS_S_iii_param_0];
	setp.ge.s32 	%p36, %r3, %r55;
	mul.wide.s32 	%rd18, %r85, 4;
	cvta.to.global.u64 	%rd19, %rd26;
	add.s64 	%rd3, %rd19, %rd18;
	setp.ge.s32 	%p37, %r84, %r54;
	mov.f32 	%f76, 0f00000000;
	or.pred  	%p38, %p36, %p37;
	@%p38 bra 	$L__BB0_32;
	ld.global.f32 	%f76, [%rd3];
$L__BB0_32:
	setp.ge.s32 	%p39, %r4, %r56;
	st.shared.f32 	[%r6], %f76;
	setp.ge.s32 	%p40, %r86, %r54;
	mov.f32 	%f77, 0f00000000;
	or.pred  	%p41, %p40, %p39;
	@%p41 bra 	$L__BB0_34;
	mul.wide.s32 	%rd20, %r87, 4;
	add.s64 	%rd21, %rd1, %rd20;
	ld.global.f32 	%f77, [%rd21];
$L__BB0_34:
	st.shared.f32 	[%r8], %f77;
	bar.sync 	0;
	@%p42 bra 	$L__BB0_36;
	ld.shared.f32 	%f58, [%r5];
	ld.shared.f32 	%f59, [%r9];
	fma.rn.f32 	%f63, %f58, %f59, %f63;
$L__BB0_36:
	bar.sync 	0;
	add.s32 	%r87, %r87, %r56;
	add.s32 	%r86, %r86, 1;
	add.s32 	%r85, %r85, 1;
	add.s32 	%r84, %r84, 1;
	add.s32 	%r83, %r83, 1;
	setp.ne.s32 	%p43, %r83, 0;
	@%p43 bra 	$L__BB0_30;
$L__BB0_37:
	setp.ge.s32 	%p44, %r3, %r55;
	setp.ge.s32 	%p45, %r4, %r56;
	or.pred  	%p46, %p44, %p45;
	@%p46 bra 	$L__BB0_39;
	ld.param.u64 	%rd27, [_Z15multKernelTiledPfS_S_iii_param_2];
	mad.lo.s32 	%r73, %r56, %r3, %r4;
	cvta.to.global.u64 	%rd22, %rd27;
	mul.wide.u32 	%rd23, %r73, 4;
	add.s64 	%rd24, %rd22, %rd23;
	st.global.f32 	[%rd24], %f63;
$L__BB0_39:
	ret;

}
	// .globl	_Z10multKernelPfS_S_iii
.visible .entry _Z10multKernelPfS_S_iii(
	.param .u64 .ptr .align 1 _Z10multKernelPfS_S_iii_param_0,
	.param .u64 .ptr .align 1 _Z10multKernelPfS_S_iii_param_1,
	.param .u64 .ptr .align 1 _Z10multKernelPfS_S_iii_param_2,
	.param .u32 _Z10multKernelPfS_S_iii_param_3,
	.param .u32 _Z10multKernelPfS_S_iii_param_4,
	.param .u32 _Z10multKernelPfS_S_iii_param_5
)
{
	.reg .pred 	%p<13>;
	.reg .b32 	%r<76>;
	.reg .b32 	%f<65>;
	.reg .b64 	%rd<53>;

	ld.param.u64 	%rd7, [_Z10multKernelPfS_S_iii_param_0];
	ld.param.u64 	%rd8, [_Z10multKernelPfS_S_iii_param_1];
	ld.param.u64 	%rd6, [_Z10multKernelPfS_S_iii_param_2];
	ld.param.u32 	%r30, [_Z10multKernelPfS_S_iii_param_3];
	ld.param.u32 	%r32, [_Z10multKernelPfS_S_iii_param_4];
	ld.param.u32 	%r31, [_Z10multKernelPfS_S_iii_param_5];
	cvta.to.global.u64 	%rd1, %rd8;
	cvta.to.global.u64 	%rd2, %rd7;
	mov.u32 	%r33, %ctaid.y;
	mov.u32 	%r34, %ntid.y;
	mov.u32 	%r35, %tid.y;
	mad.lo.s32 	%r1, %r33, %r34, %r35;
	mov.u32 	%r36, %ctaid.x;
	mov.u32 	%r37, %ntid.x;
	mov.u32 	%r38, %tid.x;
	mad.lo.s32 	%r2, %r36, %r37, %r38;
	setp.ge.s32 	%p1, %r1, %r32;
	setp.ge.s32 	%p2, %r2, %r31;
	or.pred  	%p3, %p1, %p2;
	@%p3 bra 	$L__BB1_15;
	setp.lt.s32 	%p4, %r30, 1;
	mov.f32 	%f64, 0f00000000;
	@%p4 bra 	$L__BB1_14;
	mul.lo.s32 	%r3, %r30, %r1;
	and.b32  	%r4, %r30, 7;
	setp.lt.u32 	%p5, %r30, 8;
	mov.b32 	%r70, 0;
	mov.u32 	%r75, %r70;
	@%p5 bra 	$L__BB1_5;
	and.b32  	%r70, %r30, 2147483640;
	neg.s32 	%r64, %r70;
	shl.b32 	%r7, %r31, 3;
	mul.wide.u32 	%rd9, %r3, 4;
	add.s64 	%rd10, %rd9, %rd2;
	add.s64 	%rd52, %rd10, 16;
	mov.b32 	%r75, 0;
	mul.wide.s32 	%rd13, %r31, 4;
	mov.u32 	%r63, %r2;
$L__BB1_4:
	.pragma "nounroll";
	ld.global.f32 	%f4, [%rd52+-16];
	mul.wide.s32 	%rd11, %r63, 4;
	add.s64 	%rd12, %rd1, %rd11;
	ld.global.f32 	%f5, [%rd12];
	cvt.rn.f32.s32 	%f6, %r75;
	fma.rn.f32 	%f7, %f4, %f5, %f6;
	cvt.rzi.s32.f32 	%r42, %f7;
	ld.global.f32 	%f8, [%rd52+-12];
	add.s64 	%rd14, %rd12, %rd13;
	ld.global.f32 	%f9, [%rd14];
	cvt.rn.f32.s32 	%f10, %r42;
	fma.rn.f32 	%f11, %f8, %f9, %f10;
	cvt.rzi.s32.f32 	%r43, %f11;
	ld.global.f32 	%f12, [%rd52+-8];
	add.s64 	%rd15, %rd14, %rd13;
	ld.global.f32 	%f13, [%rd15];
	cvt.rn.f32.s32 	%f14, %r43;
	fma.rn.f32 	%f15, %f12, %f13, %f14;
	cvt.rzi.s32.f32 	%r44, %f15;
	ld.global.f32 	%f16, [%rd52+-4];
	add.s64 	%rd16, %rd15, %rd13;
	ld.global.f32 	%f17, [%rd16];
	cvt.rn.f32.s32 	%f18, %r44;
	fma.rn.f32 	%f19, %f16, %f17, %f18;
	cvt.rzi.s32.f32 	%r45, %f19;
	ld.global.f32 	%f20, [%rd52];
	add.s64 	%rd17, %rd16, %rd13;
	ld.global.f32 	%f21, [%rd17];
	cvt.rn.f32.s32 	%f22, %r45;
	fma.rn.f32 	%f23, %f20, %f21, %f22;
	cvt.rzi.s32.f32 	%r46, %f23;
	ld.global.f32 	%f24, [%rd52+4];
	add.s64 	%rd18, %rd17, %rd13;
	ld.global.f32 	%f25, [%rd18];
	cvt.rn.f32.s32 	%f26, %r46;
	fma.rn.f32 	%f27, %f24, %f25, %f26;
	cvt.rzi.s32.f32 	%r47, %f27;
	ld.global.f32 	%f28, [%rd52+8];
	add.s64 	%rd19, %rd18, %rd13;
	ld.global.f32 	%f29, [%rd19];
	cvt.rn.f32.s32 	%f30, %r47;
	fma.rn.f32 	%f31, %f28, %f29, %f30;
	cvt.rzi.s32.f32 	%r48, %f31;
	ld.global.f32 	%f32, [%rd52+12];
	add.s64 	%rd20, %rd19, %rd13;
	ld.global.f32 	%f33, [%rd20];
	cvt.rn.f32.s32 	%f34, %r48;
	fma.rn.f32 	%f35, %f32, %f33, %f34;
	cvt.rzi.s32.f32 	%r75, %f35;
	add.s32 	%r64, %r64, 8;
	add.s32 	%r63, %r63, %r7;
	add.s64 	%rd52, %rd52, 32;
	setp.ne.s32 	%p6, %r64, 0;
	@%p6 bra 	$L__BB1_4;
$L__BB1_5:
	setp.eq.s32 	%p7, %r4, 0;
	@%p7 bra 	$L__BB1_13;
	and.b32  	%r17, %r30, 3;
	setp.lt.u32 	%p8, %r4, 4;
	@%p8 bra 	$L__BB1_8;
	add.s32 	%r50, %r70, %r3;
	mul.wide.u32 	%rd21, %r50, 4;
	add.s64 	%rd22, %rd2, %rd21;
	ld.global.f32 	%f36, [%rd22];
	mad.lo.s32 	%r51, %r70, %r31, %r2;
	mul.wide.s32 	%rd23, %r51, 4;
	add.s64 	%rd24, %rd1, %rd23;
	ld.global.f32 	%f37, [%rd24];
	cvt.rn.f32.s32 	%f38, %r75;
	fma.rn.f32 	%f39, %f36, %f37, %f38;
	cvt.rzi.s32.f32 	%r52, %f39;
	cvt.u64.u32 	%rd25, %r3;
	cvt.u64.u32 	%rd26, %r70;
	add.s64 	%rd27, %rd26, %rd25;
	shl.b64 	%rd28, %rd27, 2;
	add.s64 	%rd29, %rd2, %rd28;
	ld.global.f32 	%f40, [%rd29+4];
	mul.wide.s32 	%rd30, %r31, 4;
	add.s64 	%rd31, %rd24, %rd30;
	ld.global.f32 	%f41, [%rd31];
	cvt.rn.f32.s32 	%f42, %r52;
	fma.rn.f32 	%f43, %f40, %f41, %f42;
	cvt.rzi.s32.f32 	%r53, %f43;
	ld.global.f32 	%f44, [%rd29+8];
	add.s64 	%rd32, %rd31, %rd30;
	ld.global.f32 	%f45, [%rd32];
	cvt.rn.f32.s32 	%f46, %r53;
	fma.rn.f32 	%f47, %f44, %f45, %f46;
	cvt.rzi.s32.f32 	%r54, %f47;
	ld.global.f32 	%f48, [%rd29+12];
	add.s64 	%rd33, %rd32, %rd30;
	ld.global.f32 	%f49, [%rd33];
	cvt.rn.f32.s32 	%f50, %r54;
	fma.rn.f32 	%f51, %f48, %f49, %f50;
	cvt.rzi.s32.f32 	%r75, %f51;
	add.s32 	%r70, %r70, 4;
$L__BB1_8:
	setp.eq.s32 	%p9, %r17, 0;
	@%p9 bra 	$L__BB1_13;
	setp.eq.s32 	%p10, %r17, 1;
	@%p10 bra 	$L__BB1_11;
	add.s32 	%r56, %r70, %r3;
	mul.wide.u32 	%rd34, %r56, 4;
	add.s64 	%rd35, %rd2, %rd34;
	ld.global.f32 	%f52, [%rd35];
	mad.lo.s32 	%r57, %r70, %r31, %r2;
	mul.wide.s32 	%rd36, %r57, 4;
	add.s64 	%rd37, %rd1, %rd36;
	ld.global.f32 	%f53, [%rd37];
	cvt.rn.f32.s32 	%f54, %r75;
	fma.rn.f32 	%f55, %f52, %f53, %f54;
	cvt.rzi.s32.f32 	%r58, %f55;
	cvt.u64.u32 	%rd38, %r3;
	cvt.u64.u32 	%rd39, %r70;
	add.s64 	%rd40, %rd39, %rd38;
	shl.b64 	%rd41, %rd40, 2;
	add.s64 	%rd42, %rd2, %rd41;
	ld.global.f32 	%f56, [%rd42+4];
	mul.wide.s32 	%rd43, %r31, 4;
	add.s64 	%rd44, %rd37, %rd43;
	ld.global.f32 	%f57, [%rd44];
	cvt.rn.f32.s32 	%f58, %r58;
	fma.rn.f32 	%f59, %f56, %f57, %f58;
	cvt.rzi.s32.f32 	%r75, %f59;
	add.s32 	%r70, %r70, 2;
$L__BB1_11:
	and.b32  	%r59, %r30, 1;
	setp.eq.b32 	%p11, %r59, 1;
	not.pred 	%p12, %p11;
	@%p12 bra 	$L__BB1_13;
	add.s32 	%r60, %r70, %r3;
	mul.wide.u32 	%rd45, %r60, 4;
	add.s64 	%rd46, %rd2, %rd45;
	ld.global.f32 	%f60, [%rd46];
	mad.lo.s32 	%r61, %r70, %r31, %r2;
	mul.wide.s32 	%rd47, %r61, 4;
	add.s64 	%rd48, %rd1, %rd47;
	ld.global.f32 	%f61, [%rd48];
	cvt.rn.f32.s32 	%f62, %r75;
	fma.rn.f32 	%f63, %f60, %f61, %f62;
	cvt.rzi.s32.f32 	%r75, %f63;
$L__BB1_13:
	cvt.rn.f32.s32 	%f64, %r75;
$L__BB1_14:
	mad.lo.s32 	%r62, %r31, %r1, %r2;
	cvta.to.global.u64 	%rd49, %rd6;
	mul.wide.s32 	%rd50, %r62, 4;
	add.s64 	%rd51, %rd49, %rd50;
	st.global.f32 	[%rd51], %f64;
$L__BB1_15:
	ret;

}


// ===== COMPILED SASS (sm_100) =====

	.target	sm_100

	.elftype	@"ET_EXEC"


//--------------------- .note.nv.tkinfo           --------------------------
	.section	.note.nv.tkinfo,"",@"SHT_NOTE"
	.sectionflags	@"SHF_NOTE_NV_TKINFO"
	.tkinfo
        /*0018*/ 	.word	0x00000002
        /*0030*/ 	.string	""
        /*0030*/ 	.string	"ptxas"
        /*0030*/ 	.string	"Cuda compilation tools, release 13.0, V13.0.88"
        /*0030*/ 	.string	"Build cuda_13.0.r13.0/compiler.36424714_0"
        /*0030*/ 	.string	"-arch sm_100 -m 64 "



//--------------------- .note.nv.cuinfo           --------------------------
	.section	.note.nv.cuinfo,"",@"SHT_NOTE"
	.sectionflags	@"SHF_NOTE_NV_CUINFO"
        /*0018*/ 	.short	0x0002
        /*001a*/ 	.short	0x0064
        /*001c*/ 	.short	0x0082
	.zero		2


//--------------------- .nv.info                  --------------------------
	.section	.nv.info,"",@"SHT_CUDA_INFO"
	.align	4


	//----- nvinfo : EIATTR_REGCOUNT
	.align		4
        /*0000*/ 	.byte	0x04, 0x2f
        /*0002*/ 	.short	(.L_1 - .L_0)
	.align		4
.L_0:
        /*0004*/ 	.word	index@(_Z15multKernelTiledPfS_S_iii)
        /*0008*/ 	.word	0x00000020


	//----- nvinfo : EIATTR_FRAME_SIZE
	.align		4
.L_1:
        /*000c*/ 	.byte	0x04, 0x11
        /*000e*/ 	.short	(.L_3 - .L_2)
	.align		4
.L_2:
        /*0010*/ 	.word	index@(_Z15multKernelTiledPfS_S_iii)
        /*0014*/ 	.word	0x00000000


	//----- nvinfo : EIATTR_REGCOUNT
	.align		4
.L_3:
        /*0018*/ 	.byte	0x04, 0x2f
        /*001a*/ 	.short	(.L_5 - .L_4)
	.align		4
.L_4:
        /*001c*/ 	.word	index@(_Z10multKernelPfS_S_iii)
        /*0020*/ 	.word	0x00000020


	//----- nvinfo : EIATTR_FRAME_SIZE
	.align		4
.L_5:
        /*0024*/ 	.byte	0x04, 0x11
        /*0026*/ 	.short	(.L_7 - .L_6)
	.align		4
.L_6:
        /*0028*/ 	.word	index@(_Z10multKernelPfS_S_iii)
        /*002c*/ 	.word	0x00000000


	//----- nvinfo : EIATTR_MIN_STACK_SIZE
	.align		4
.L_7:
        /*0030*/ 	.byte	0x04, 0x12
        /*0032*/ 	.short	(.L_9 - .L_8)
	.align		4
.L_8:
        /*0034*/ 	.word	index@(_Z10multKernelPfS_S_iii)
        /*0038*/ 	.word	0x00000000


	//----- nvinfo : EIATTR_MIN_STACK_SIZE
	.align		4
.L_9:
        /*003c*/ 	.byte	0x04, 0x12
        /*003e*/ 	.short	(.L_11 - .L_10)
	.align		4
.L_10:
        /*0040*/ 	.word	index@(_Z15multKernelTiledPfS_S_iii)
        /*0044*/ 	.word	0x00000000
.L_11:


//--------------------- .nv.compat                --------------------------
	.section	.nv.compat,"",@"SHT_CUDA_COMPAT_INFO"
	.align	4
        /*0000*/ 	.byte	0x02, 0x09, 0x00, 0x00, 0x02, 0x02, 0x01, 0x00, 0x02, 0x05, 0x05, 0x00, 0x03, 0x07, 0x01, 0x01
        /*0010*/ 	.byte	0x02, 0x03, 0x00, 0x00, 0x02, 0x06, 0x01, 0x00, 0x04, 0x0b, 0x08, 0x00, 0x09, 0x00, 0x00, 0x00
        /*0020*/ 	.byte	0x00, 0x00, 0x00, 0x00


//--------------------- .nv.info._Z10multKernelPfS_S_iii --------------------------
	.section	.nv.info._Z10multKernelPfS_S_iii,"",@"SHT_CUDA_INFO"
	.sectionflags	@""
	.align	4


	//----- nvinfo : EIATTR_CUDA_API_VERSION
	.align		4
        /*0000*/ 	.byte	0x04, 0x37
        /*0002*/ 	.short	(.L_13 - .L_12)
.L_12:
        /*0004*/ 	.word	0x00000082


	//----- nvinfo : EIATTR_KPARAM_INFO
	.align		4
.L_13:
        /*0008*/ 	.byte	0x04, 0x17
        /*000a*/ 	.short	(.L_15 - .L_14)
.L_14:
        /*000c*/ 	.word	0x00000000
        /*0010*/ 	.short	0x0005
        /*0012*/ 	.short	0x0020
        /*0014*/ 	.byte	0x00, 0xf0, 0x11, 0x00


	//----- nvinfo : EIATTR_KPARAM_INFO
	.align		4
.L_15:
        /*0018*/ 	.byte	0x04, 0x17
        /*001a*/ 	.short	(.L_17 - .L_16)
.L_16:
        /*001c*/ 	.word	0x00000000
        /*0020*/ 	.short	0x0004
        /*0022*/ 	.short	0x001c
        /*0024*/ 	.byte	0x00, 0xf0, 0x11, 0x00


	//----- nvinfo : EIATTR_KPARAM_INFO
	.align		4
.L_17:
        /*0028*/ 	.byte	0x04, 0x17
        /*002a*/ 	.short	(.L_19 - .L_18)
.L_18:
        /*002c*/ 	.word	0x00000000
        /*0030*/ 	.short	0x0003
        /*0032*/ 	.short	0x0018
        /*0034*/ 	.byte	0x00, 0xf0, 0x11, 0x00


	//----- nvinfo : EIATTR_KPARAM_INFO
	.align		4
.L_19:
        /*0038*/ 	.byte	0x04, 0x17
        /*003a*/ 	.short	(.L_21 - .L_20)
.L_20:
        /*003c*/ 	.word	0x00000000
        /*0040*/ 	.short	0x0002
        /*0042*/ 	.short	0x0010
        /*0044*/ 	.byte	0x00, 0xf5, 0x21, 0x00


	//----- nvinfo : EIATTR_KPARAM_INFO
	.align		4
.L_21:
        /*0048*/ 	.byte	0x04, 0x17
        /*004a*/ 	.short	(.L_23 - .L_22)
.L_22:
        /*004c*/ 	.word	0x00000000
        /*0050*/ 	.short	0x0001
        /*0052*/ 	.short	0x0008
        /*0054*/ 	.byte	0x00, 0xf5, 0x21, 0x00


	//----- nvinfo : EIATTR_KPARAM_INFO
	.align		4
.L_23:
        /*0058*/ 	.byte	0x04, 0x17
        /*005a*/ 	.short	(.L_25 - .L_24)
.L_24:
        /*005c*/ 	.word	0x00000000
        /*0060*/ 	.short	0x0000
        /*0062*/ 	.short	0x0000
        /*0064*/ 	.byte	0x00, 0xf5, 0x21, 0x00


	//----- nvinfo : EIATTR_SPARSE_MMA_MASK
	.align		4
.L_25:
        /*0068*/ 	.byte	0x03, 0x50
        /*006a*/ 	.short	0x0000


	//----- nvinfo : EIATTR_MAXREG_COUNT
	.align		4
        /*006c*/ 	.byte	0x03, 0x1b
        /*006e*/ 	.short	0x00ff


	//----- nvinfo : EIATTR_MERCURY_ISA_VERSION
	.align		4
        /*0070*/ 	.byte	0x03, 0x5f
        /*0072*/ 	.short	0x0101


	//----- nvinfo : EIATTR_VRC_CTA_INIT_COUNT
	.align		4
        /*0074*/ 	.byte	0x02, 0x4a
	.zero		1
	.zero		1


	//----- nvinfo : EIATTR_EXIT_INSTR_OFFSETS
	.align		4
        /*0078*/ 	.byte	0x04, 0x1c
        /*007a*/ 	.short	(.L_27 - .L_26)


	//   ....[0]....
.L_26:
        /*007c*/ 	.word	0x000000d0


	//   ....[1]....
        /*0080*/ 	.word	0x00000ae0


	//----- nvinfo : EIATTR_CBANK_PARAM_SIZE
	.align		4
.L_27:
        /*0084*/ 	.byte	0x03, 0x19
        /*0086*/ 	.short	0x0024


	//----- nvinfo : EIATTR_PARAM_CBANK
	.align		4
        /*0088*/ 	.byte	0x04, 0x0a
        /*008a*/ 	.short	(.L_29 - .L_28)
	.align		4
.L_28:
        /*008c*/ 	.word	index@(.nv.constant0._Z10multKernelPfS_S_iii)
        /*0090*/ 	.short	0x0380
        /*0092*/ 	.short	0x0024


	//----- nvinfo : EIATTR_SW_WAR
	.align		4
.L_29:
        /*0094*/ 	.byte	0x04, 0x36
        /*0096*/ 	.short	(.L_31 - .L_30)
.L_30:
        /*0098*/ 	.word	0x00000008
.L_31:


//--------------------- .nv.info._Z15multKernelTiledPfS_S_iii --------------------------
	.section	.nv.info._Z15multKernelTiledPfS_S_iii,"",@"SHT_CUDA_INFO"
	.sectionflags	@""
	.align	4


	//----- nvinfo : EIATTR_CUDA_API_VERSION
	.align		4
        /*0000*/ 	.byte	0x04, 0x37
        /*0002*/ 	.short	(.L_33 - .L_32)
.L_32:
        /*0004*/ 	.word	0x00000082


	//----- nvinfo : EIATTR_KPARAM_INFO
	.align		4
.L_33:
        /*0008*/ 	.byte	0x04, 0x17
        /*000a*/ 	.short	(.L_35 - .L_34)
.L_34:
        /*000c*/ 	.word	0x00000000
        /*0010*/ 	.short	0x0005
        /*0012*/ 	.short	0x0020
        /*0014*/ 	.byte	0x00, 0xf0, 0x11, 0x00


	//----- nvinfo : EIATTR_KPARAM_INFO
	.align		4
.L_35:
        /*0018*/ 	.byte	0x04, 0x17
        /*001a*/ 	.short	(.L_37 - .L_36)
.L_36:
        /*001c*/ 	.word	0x00000000
        /*0020*/ 	.short	0x0004
        /*0022*/ 	.short	0x001c
        /*0024*/ 	.byte	0x00, 0xf0, 0x11, 0x00


	//----- nvinfo : EIATTR_KPARAM_INFO
	.align		4
.L_37:
        /*0028*/ 	.byte	0x04, 0x17
        /*002a*/ 	.short	(.L_39 - .L_38)
.L_38:
        /*002c*/ 	.word	0x00000000
        /*0030*/ 	.short	0x0003
        /*0032*/ 	.short	0x0018
        /*0034*/ 	.byte	0x00, 0xf0, 0x11, 0x00


	//----- nvinfo : EIATTR_KPARAM_INFO
	.align		4
.L_39:
        /*0038*/ 	.byte	0x04, 0x17
        /*003a*/ 	.short	(.L_41 - .L_40)
.L_40:
        /*003c*/ 	.word	0x00000000
        /*0040*/ 	.short	0x0002
        /*0042*/ 	.short	0x0010
        /*0044*/ 	.byte	0x00, 0xf5, 0x21, 0x00


	//----- nvinfo : EIATTR_KPARAM_INFO
	.align		4
.L_41:
        /*0048*/ 	.byte	0x04, 0x17
        /*004a*/ 	.short	(.L_43 - .L_42)
.L_42:
        /*004c*/ 	.word	0x00000000
        /*0050*/ 	.short	0x0001
        /*0052*/ 	.short	0x0008
        /*0054*/ 	.byte	0x00, 0xf5, 0x21, 0x00


	//----- nvinfo : EIATTR_KPARAM_INFO
	.align		4
.L_43:
        /*0058*/ 	.byte	0x04, 0x17
        /*005a*/ 	.short	(.L_45 - .L_44)
.L_44:
        /*005c*/ 	.word	0x00000000
        /*0060*/ 	.short	0x0000
        /*0062*/ 	.short	0x0000
        /*0064*/ 	.byte	0x00, 0xf5, 0x21, 0x00


	//----- nvinfo : EIATTR_SPARSE_MMA_MASK
	.align		4
.L_45:
        /*0068*/ 	.byte	0x03, 0x50
        /*006a*/ 	.short	0x0000


	//----- nvinfo : EIATTR_MAXREG_COUNT
	.align		4
        /*006c*/ 	.byte	0x03, 0x1b
        /*006e*/ 	.short	0x00ff


	//----- nvinfo : EIATTR_NUM_BARRIERS
	.align		4
        /*0070*/ 	.byte	0x02, 0x4c
        /*0072*/ 	.byte	0x01
	.zero		1


	//----- nvinfo : EIATTR_MERCURY_ISA_VERSION
	.align		4
        /*0074*/ 	.byte	0x03, 0x5f
        /*0076*/ 	.short	0x0101


	//----- nvinfo : EIATTR_VRC_CTA_INIT_COUNT
	.align		4
        /*0078*/ 	.byte	0x02, 0x4a
	.zero		1
	.zero		1


	//----- nvinfo : EIATTR_EXIT_INSTR_OFFSETS
	.align		4
        /*007c*/ 	.byte	0x04, 0x1c
        /*007e*/ 	.short	(.L_47 - .L_46)


	//   ....[0]....
.L_46:
        /*0080*/ 	.word	0x00000a80


	//   ....[1]....
        /*0084*/ 	.word	0x00000ad0


	//----- nvinfo : EIATTR_CBANK_PARAM_SIZE
	.align		4
.L_47:
        /*0088*/ 	.byte	0x03, 0x19
        /*008a*/ 	.short	0x0024


	//----- nvinfo : EIATTR_PARAM_CBANK
	.align		4
        /*008c*/ 	.byte	0x04, 0x0a
        /*008e*/ 	.short	(.L_49 - .L_48)
	.align		4
.L_48:
        /*0090*/ 	.word	index@(.nv.constant0._Z15multKernelTiledPfS_S_iii)
        /*0094*/ 	.short	0x0380
        /*0096*/ 	.short	0x0024


	//----- nvinfo : EIATTR_SW_WAR
	.align		4
.L_49:
        /*0098*/ 	.byte	0x04, 0x36
        /*009a*/ 	.short	(.L_51 - .L_50)
.L_50:
        /*009c*/ 	.word	0x00000008
.L_51:


//--------------------- .nv.callgraph             --------------------------
	.section	.nv.callgraph,"",@"SHT_CUDA_CALLGRAPH"
	.align	4
	.sectionentsize	8
	.align		4
        /*0000*/ 	.word	0x00000000
	.align		4
        /*0004*/ 	.word	0xffffffff
	.align		4
        /*0008*/ 	.word	0x00000000
	.align		4
        /*000c*/ 	.word	0xfffffffe
	.align		4
        /*0010*/ 	.word	0x00000000
	.align		4
        /*0014*/ 	.word	0xfffffffd
	.align		4
        /*0018*/ 	.word	0x00000000
	.align		4
        /*001c*/ 	.word	0xfffffffc


//--------------------- .text._Z10multKernelPfS_S_iii --------------------------
	.section	.text._Z10multKernelPfS_S_iii,"ax",@progbits
	.align	128
        .global         _Z10multKernelPfS_S_iii
        .type           _Z10multKernelPfS_S_iii,@function
        .size           _Z10multKernelPfS_S_iii,(.L_x_12 - _Z10multKernelPfS_S_iii)
        .other          _Z10multKernelPfS_S_iii,@"STO_CUDA_ENTRY STV_DEFAULT"
_Z10multKernelPfS_S_iii:
.text._Z10multKernelPfS_S_iii:
[----:B------:R-:W-:Y:S01]  /*0000*/  LDC R1, c[0x0][0x37c] ;  /* 0x0000df00ff017b82 */ /* 0x000fe20000000800 */
[----:B------:R-:W0:Y:S07]  /*0010*/  S2R R5, SR_TID.X ;  /* 0x0000000000057919 */ /* 0x000e2e0000002100 */
[----:B------:R-:W1:Y:S01]  /*0020*/  LDC R14, c[0x0][0x364] ;  /* 0x0000d900ff0e7b82 */ /* 0x000e620000000800 */
[----:B------:R-:W2:Y:S01]  /*0030*/  LDCU UR6, c[0x0][0x39c] ;  /* 0x00007380ff0677ac */ /* 0x000ea20008000800 */
[----:B------:R-:W1:Y:S06]  /*0040*/  S2R R3, SR_TID.Y ;  /* 0x0000000000037919 */ /* 0x000e6c0000002200 */
[----:B------:R-:W0:Y:S08]  /*0050*/  S2UR UR5, SR_CTAID.X ;  /* 0x00000000000579c3 */ /* 0x000e300000002500 */
[----:B------:R-:W0:Y:S08]  /*0060*/  LDC R0, c[0x0][0x360] ;  /* 0x0000d800ff007b82 */ /* 0x000e300000000800 */
[----:B------:R-:W1:Y:S08]  /*0070*/  S2UR UR4, SR_CTAID.Y ;  /* 0x00000000000479c3 */ /* 0x000e700000002600 */
[----:B------:R-:W3:Y:S01]  /*0080*/  LDC R15, c[0x0][0x3a0] ;  /* 0x0000e800ff0f7b82 */ /* 0x000ee20000000800 */
[----:B0-----:R-:W-:-:S02]  /*0090*/  IMAD R0, R0, UR5, R5 ;  /* 0x0000000500007c24 */ /* 0x001fc4000f8e0205 */
[----:B-1----:R-:W-:-:S03]  /*00a0*/  IMAD R14, R14, UR4, R3 ;  /* 0x000000040e0e7c24 */ /* 0x002fc6000f8e0203 */
[----:B---3--:R-:W-:-:S04]  /*00b0*/  ISETP.GE.AND P0, PT, R0, R15, PT ;  /* 0x0000000f0000720c */ /* 0x008fc80003f06270 */
[----:B--2---:R-:W-:-:S13]  /*00c0*/  ISETP.GE.OR P0, PT, R14, UR6, P0 ;  /* 0x000000060e007c0c */ /* 0x004fda0008706670 */
[----:B------:R-:W-:Y:S05]  /*00d0*/  @P0 EXIT ;  /* 0x000000000000094d */ /* 0x000fea0003800000 */
[----:B------:R-:W0:Y:S01]  /*00e0*/  LDCU UR5, c[0x0][0x398] ;  /* 0x00007300ff0577ac */ /* 0x000e220008000800 */
[----:B------:R-:W-:Y:S01]  /*00f0*/  HFMA2 R17, -RZ, RZ, 0, 0 ;  /* 0x00000000ff117431 */ /* 0x000fe200000001ff */
[----:B------:R-:W1:Y:S01]  /*0100*/  LDCU.64 UR8, c[0x0][0x358] ;  /* 0x00006b00ff0877ac */ /* 0x000e620008000a00 */
[----:B0-----:R-:W-:-:S09]  /*0110*/  UISETP.GE.AND UP0, UPT, UR5, 0x1, UPT ;  /* 0x000000010500788c */ /* 0x001fd2000bf06270 */
[----:B-1----:R-:W-:Y:S05]  /*0120*/  BRA.U !UP0, `(.L_x_0) ;  /* 0x00000009085c7547 */ /* 0x002fea000b800000 */
[----:B------:R-:W-:Y:S02]  /*0130*/  UISETP.GE.U32.AND UP1, UPT, UR5, 0x8, UPT ;  /* 0x000000080500788c */ /* 0x000fe4000bf26070 */
[----:B------:R-:W-:Y:S01]  /*0140*/  IMAD R16, R14, UR5, RZ ;  /* 0x000000050e107c24 */ /* 0x000fe2000f8e02ff */
[----:B------:R-:W-:Y:S01]  /*0150*/  ULOP3.LUT UR6, UR5, 0x7, URZ, 0xc0, !UPT ;  /* 0x0000000705067892 */ /* 0x000fe2000f8ec0ff */
[----:B------:R-:W-:Y:S01]  /*0160*/  MOV R17, RZ ;  /* 0x000000ff00117202 */ /* 0x000fe20000000f00 */
[----:B------:R-:W-:Y:S02]  /*0170*/  UMOV UR4, URZ ;  /* 0x000000ff00047c82 */ /* 0x000fe40008000000 */
[----:B------:R-:W-:Y:S02]  /*0180*/  UISETP.NE.AND UP0, UPT, UR6, URZ, UPT ;  /* 0x000000ff0600728c */ /* 0x000fe4000bf05270 */
[----:B------:R-:W-:Y:S09]  /*0190*/  BRA.U !UP1, `(.L_x_1) ;  /* 0x0000000109fc7547 */ /* 0x000ff2000b800000 */
[----:B------:R-:W0:Y:S01]  /*01a0*/  LDC.64 R2, c[0x0][0x380] ;  /* 0x0000e000ff027b82 */ /* 0x000e220000000a00 */
[----:B------:R-:W-:Y:S01]  /*01b0*/  ULOP3.LUT UR4, UR5, 0x7ffffff8, URZ, 0xc0, !UPT ;  /* 0x7ffffff805047892 */ /* 0x000fe2000f8ec0ff */
[----:B------:R-:W-:Y:S02]  /*01c0*/  MOV R17, RZ ;  /* 0x000000ff00117202 */ /* 0x000fe40000000f00 */
[----:B------:R-:W-:Y:S01]  /*01d0*/  MOV R18, R0 ;  /* 0x0000000000127202 */ /* 0x000fe20000000f00 */
[----:B------:R-:W-:Y:S01]  /*01e0*/  UIADD3 UR7, UPT, UPT, -UR4, URZ, URZ ;  /* 0x000000ff04077290 */ /* 0x000fe2000fffe1ff */
[----:B0-----:R-:W-:-:S03]  /*01f0*/  IMAD.WIDE.U32 R2, R16, 0x4, R2 ;  /* 0x0000000410027825 */ /* 0x001fc600078e0002 */
[----:B------:R-:W-:-:S04]  /*0200*/  IADD3 R2, P0, PT, R2, 0x10, RZ ;  /* 0x0000001002027810 */ /* 0x000fc80007f1e0ff */
[----:B------:R-:W-:-:S09]  /*0210*/  IADD3.X R3, PT, PT, RZ, R3, RZ, P0, !PT ;  /* 0x00000003ff037210 */ /* 0x000fd200007fe4ff */
.L_x_2:
[----:B0-----:R-:W0:Y:S01]  /*0220*/  LDC.64 R8, c[0x0][0x388] ;  /* 0x0000e200ff087b82 */ /* 0x001e220000000a00 */
[----:B------:R-:W2:Y:S04]  /*0230*/  LDG.E R20, desc[UR8][R2.64+-0x10] ;  /* 0xfffff00802147981 */ /* 0x000ea8000c1e1900 */
[----:B------:R-:W3:Y:S04]  /*0240*/  LDG.E R26, desc[UR8][R2.64+-0xc] ;  /* 0xfffff408021a7981 */ /* 0x000ee8000c1e1900 */
[----:B------:R-:W4:Y:S04]  /*0250*/  LDG.E R24, desc[UR8][R2.64+-0x8] ;  /* 0xfffff80802187981 */ /* 0x000f28000c1e1900 */
[----:B------:R-:W5:Y:S04]  /*0260*/  LDG.E R22, desc[UR8][R2.64+-0x4] ;  /* 0xfffffc0802167981 */ /* 0x000f68000c1e1900 */
[----:B------:R-:W5:Y:S04]  /*0270*/  LDG.E R27, desc[UR8][R2.64] ;  /* 0x00000008021b7981 */ /* 0x000f68000c1e1900 */
[----:B------:R-:W5:Y:S01]  /*0280*/  LDG.E R29, desc[UR8][R2.64+0x4] ;  /* 0x00000408021d7981 */ /* 0x000f62000c1e1900 */
[----:B0-----:R-:W-:-:S05]  /*0290*/  IMAD.WIDE R8, R18, 0x4, R8 ;  /* 0x0000000412087825 */ /* 0x001fca00078e0208 */
[----:B------:R0:W2:Y:S01]  /*02a0*/  LDG.E R19, desc[UR8][R8.64] ;  /* 0x0000000808137981 */ /* 0x0000a2000c1e1900 */
[----:B------:R-:W-:-:S05]  /*02b0*/  IMAD.WIDE R10, R15, 0x4, R8 ;  /* 0x000000040f0a7825 */ /* 0x000fca00078e0208 */
[----:B-1----:R1:W3:Y:S01]  /*02c0*/  LDG.E R21, desc[UR8][R10.64] ;  /* 0x000000080a157981 */ /* 0x0022e2000c1e1900 */
[----:B------:R-:W-:-:S05]  /*02d0*/  IMAD.WIDE R12, R15, 0x4, R10 ;  /* 0x000000040f0c7825 */ /* 0x000fca00078e020a */
[----:B------:R1:W4:Y:S01]  /*02e0*/  LDG.E R25, desc[UR8][R12.64] ;  /* 0x000000080c197981 */ /* 0x000322000c1e1900 */
[----:B------:R-:W-:-:S05]  /*02f0*/  IMAD.WIDE R4, R15, 0x4, R12 ;  /* 0x000000040f047825 */ /* 0x000fca00078e020c */
[----:B------:R-:W5:Y:S01]  /*0300*/  LDG.E R23, desc[UR8][R4.64] ;  /* 0x0000000804177981 */ /* 0x000f62000c1e1900 */
[----:B------:R-:W-:-:S05]  /*0310*/  IMAD.WIDE R6, R15, 0x4, R4 ;  /* 0x000000040f067825 */ /* 0x000fca00078e0204 */
[----:B------:R-:W5:Y:S01]  /*0320*/  LDG.E R28, desc[UR8][R6.64] ;  /* 0x00000008061c7981 */ /* 0x000f62000c1e1900 */
[----:B0-----:R-:W-:-:S03]  /*0330*/  IMAD.WIDE R8, R15, 0x4, R6 ;  /* 0x000000040f087825 */ /* 0x001fc600078e0206 */
[----:B------:R-:W5:Y:S04]  /*0340*/  LDG.E R5, desc[UR8][R2.64+0x8] ;  /* 0x0000080802057981 */ /* 0x000f68000c1e1900 */
[----:B------:R-:W5:Y:S01]  /*0350*/  LDG.E R4, desc[UR8][R8.64] ;  /* 0x0000000808047981 */ /* 0x000f62000c1e1900 */
[----:B-1----:R-:W-:-:S03]  /*0360*/  IMAD.WIDE R10, R15, 0x4, R8 ;  /* 0x000000040f0a7825 */ /* 0x002fc600078e0208 */
[----:B------:R0:W5:Y:S04]  /*0370*/  LDG.E R7, desc[UR8][R2.64+0xc] ;  /* 0x00000c0802077981 */ /* 0x000168000c1e1900 */
[----:B------:R1:W5:Y:S01]  /*0380*/  LDG.E R6, desc[UR8][R10.64] ;  /* 0x000000080a067981 */ /* 0x000362000c1e1900 */
[----:B------:R-:W-:-:S06]  /*0390*/  IMAD.WIDE R12, R15, 0x4, R10 ;  /* 0x000000040f0c7825 */ /* 0x000fcc00078e020a */
[----:B------:R-:W5:Y:S01]  /*03a0*/  LDG.E R12, desc[UR8][R12.64] ;  /* 0x000000080c0c7981 */ /* 0x000f62000c1e1900 */
[----:B------:R-:W-:Y:S01]  /*03b0*/  I2FP.F32.S32 R17, R17 ;  /* 0x0000001100117245 */ /* 0x000fe20000201400 */
[----:B------:R-:W-:-:S04]  /*03c0*/  UIADD3 UR7, UPT, UPT, UR7, 0x8, URZ ;  /* 0x0000000807077890 */ /* 0x000fc8000fffe0ff */
[----:B------:R-:W-:Y:S01]  /*03d0*/  UISETP.NE.AND UP1, UPT, UR7, URZ, UPT ;  /* 0x000000ff0700728c */ /* 0x000fe2000bf25270 */
[----:B0-----:R-:W-:Y:S02]  /*03e0*/  IADD3 R2, P0, PT, R2, 0x20, RZ ;  /* 0x0000002002027810 */ /* 0x001fe40007f1e0ff */
[----:B------:R-:W-:Y:S02]  /*03f0*/  LEA R18, R15, R18, 0x3 ;  /* 0x000000120f127211 */ /* 0x000fe400078e18ff */
[----:B------:R-:W-:Y:S01]  /*0400*/  IADD3.X R3, PT, PT, RZ, R3, RZ, P0, !PT ;  /* 0x00000003ff037210 */ /* 0x000fe200007fe4ff */
[----:B--2---:R-:W-:-:S06]  /*0410*/  FFMA R17, R20, R19, R17 ;  /* 0x0000001314117223 */ /* 0x004fcc0000000011 */
[----:B------:R-:W0:Y:S02]  /*0420*/  F2I.TRUNC.NTZ R17, R17 ;  /* 0x0000001100117305 */ /* 0x000e24000020f100 */
[----:B0-----:R-:W-:-:S05]  /*0430*/  I2FP.F32.S32 R19, R17 ;  /* 0x0000001100137245 */ /* 0x001fca0000201400 */
[----:B---3--:R-:W-:-:S06]  /*0440*/  FFMA R19, R26, R21, R19 ;  /* 0x000000151a137223 */ /* 0x008fcc0000000013 */
[----:B------:R-:W0:Y:S02]  /*0450*/  F2I.TRUNC.NTZ R19, R19 ;  /* 0x0000001300137305 */ /* 0x000e24000020f100 */
[----:B0-----:R-:W-:-:S05]  /*0460*/  I2FP.F32.S32 R9, R19 ;  /* 0x0000001300097245 */ /* 0x001fca0000201400 */
[----:B----4-:R-:W-:-:S06]  /*0470*/  FFMA R9, R24, R25, R9 ;  /* 0x0000001918097223 */ /* 0x010fcc0000000009 */
[----:B------:R-:W1:Y:S02]  /*0480*/  F2I.TRUNC.NTZ R9, R9 ;  /* 0x0000000900097305 */ /* 0x000e64000020f100 */
[----:B-1----:R-:W-:-:S05]  /*0490*/  I2FP.F32.S32 R11, R9 ;  /* 0x00000009000b7245 */ /* 0x002fca0000201400 */
[----:B-----5:R-:W-:-:S06]  /*04a0*/  FFMA R11, R22, R23, R11 ;  /* 0x00000017160b7223 */ /* 0x020fcc000000000b */
[----:B------:R-:W0:Y:S02]  /*04b0*/  F2I.TRUNC.NTZ R11, R11 ;  /* 0x0000000b000b7305 */ /* 0x000e24000020f100 */
[----:B0-----:R-:W-:-:S05]  /*04c0*/  I2FP.F32.S32 R8, R11 ;  /* 0x0000000b00087245 */ /* 0x001fca0000201400 */
[----:B------:R-:W-:-:S06]  /*04d0*/  FFMA R8, R27, R28, R8 ;  /* 0x0000001c1b087223 */ /* 0x000fcc0000000008 */
        /* <DEDUP_REMOVED lines=8> */
[----:B------:R-:W-:-:S04]  /*0560*/  FFMA R6, R7, R12, R6 ;  /* 0x0000000c07067223 */ /* 0x000fc80000000006 */
[----:B------:R0:W1:Y:S01]  /*0570*/  F2I.TRUNC.NTZ R17, R6 ;  /* 0x0000000600117305 */ /* 0x000062000020f100 */
[----:B------:R-:W-:Y:S05]  /*0580*/  BRA.U UP1, `(.L_x_2) ;  /* 0xfffffffd01247547 */ /* 0x000fea000b83ffff */
.L_x_1:
[----:B------:R-:W-:Y:S05]  /*0590*/  BRA.U !UP0, `(.L_x_3) ;  /* 0x00000005083c7547 */ /* 0x000fea000b800000 */
[----:B------:R-:W-:Y:S02]  /*05a0*/  UISETP.GE.U32.AND UP0, UPT, UR6, 0x4, UPT ;  /* 0x000000040600788c */ /* 0x000fe4000bf06070 */
[----:B------:R-:W-:-:S04]  /*05b0*/  ULOP3.LUT UR7, UR5, 0x3, URZ, 0xc0, !UPT ;  /* 0x0000000305077892 */ /* 0x000fc8000f8ec0ff */
[----:B------:R-:W-:-:S03]  /*05c0*/  UISETP.NE.AND UP1, UPT, UR7, URZ, UPT ;  /* 0x000000ff0700728c */ /* 0x000fc6000bf25270 */
[----:B------:R-:W-:Y:S08]  /*05d0*/  BRA.U !UP0, `(.L_x_4) ;  /* 0x00000001088c7547 */ /* 0x000ff0000b800000 */
[----:B------:R-:W2:Y:S01]  /*05e0*/  LDC.64 R4, c[0x0][0x380] ;  /* 0x0000e000ff047b82 */ /* 0x000ea20000000a00 */
[----:B------:R-:W-:Y:S01]  /*05f0*/  IADD3 R3, PT, PT, R16, UR4, RZ ;  /* 0x0000000410037c10 */ /* 0x000fe2000fffe0ff */
[----:B------:R-:W-:Y:S01]  /*0600*/  IMAD R9, R15, UR4, R0 ;  /* 0x000000040f097c24 */ /* 0x000fe2000f8e0200 */
[----:B------:R-:W3:Y:S05]  /*0610*/  LDCU.64 UR10, c[0x0][0x380] ;  /* 0x00007000ff0a77ac */ /* 0x000eea0008000a00 */
[----:B0-----:R-:W0:Y:S01]  /*0620*/  LDC.64 R6, c[0x0][0x388] ;  /* 0x0000e200ff067b82 */ /* 0x001e220000000a00 */
[----:B--2---:R-:W-:-:S05]  /*0630*/  IMAD.WIDE.U32 R4, R3, 0x4, R4 ;  /* 0x0000000403047825 */ /* 0x004fca00078e0004 */
[----:B------:R2:W4:Y:S01]  /*0640*/  LDG.E R12, desc[UR8][R4.64] ;  /* 0x00000008040c7981 */ /* 0x000522000c1e1900 */
[----:B0-----:R-:W-:-:S05]  /*0650*/  IMAD.WIDE R6, R9, 0x4, R6 ;  /* 0x0000000409067825 */ /* 0x001fca00078e0206 */
[----:B------:R-:W4:Y:S01]  /*0660*/  LDG.E R13, desc[UR8][R6.64] ;  /* 0x00000008060d7981 */ /* 0x000f22000c1e1900 */
[----:B------:R-:W-:-:S04]  /*0670*/  IADD3 R3, P0, PT, R16, UR4, RZ ;  /* 0x0000000410037c10 */ /* 0x000fc8000ff1e0ff */
[----:B------:R-:W-:Y:S02]  /*0680*/  IADD3.X R8, PT, PT, RZ, RZ, RZ, P0, !PT ;  /* 0x000000ffff087210 */ /* 0x000fe400007fe4ff */
[----:B---3--:R-:W-:-:S04]  /*0690*/  LEA R2, P0, R3, UR10, 0x2 ;  /* 0x0000000a03027c11 */ /* 0x008fc8000f8010ff */
[----:B------:R-:W-:Y:S01]  /*06a0*/  LEA.HI.X R3, R3, UR11, R8, 0x2, P0 ;  /* 0x0000000b03037c11 */ /* 0x000fe200080f1408 */
[----:B------:R-:W-:-:S04]  /*06b0*/  IMAD.WIDE R8, R15, 0x4, R6 ;  /* 0x000000040f087825 */ /* 0x000fc800078e0206 */
[----:B------:R-:W3:Y:S04]  /*06c0*/  LDG.E R18, desc[UR8][R2.64+0x4] ;  /* 0x0000040802127981 */ /* 0x000ee8000c1e1900 */
[----:B------:R-:W3:Y:S01]  /*06d0*/  LDG.E R19, desc[UR8][R8.64] ;  /* 0x0000000808137981 */ /* 0x000ee2000c1e1900 */
[----:B------:R-:W-:-:S03]  /*06e0*/  IMAD.WIDE R10, R15, 0x4, R8 ;  /* 0x000000040f0a7825 */ /* 0x000fc600078e0208 */
[----:B------:R-:W5:Y:S04]  /*06f0*/  LDG.E R20, desc[UR8][R2.64+0x8] ;  /* 0x0000080802147981 */ /* 0x000f68000c1e1900 */
[----:B------:R-:W5:Y:S01]  /*0700*/  LDG.E R21, desc[UR8][R10.64] ;  /* 0x000000080a157981 */ /* 0x000f62000c1e1900 */
[----:B--2---:R-:W-:-:S03]  /*0710*/  IMAD.WIDE R4, R15, 0x4, R10 ;  /* 0x000000040f047825 */ /* 0x004fc600078e020a */
[----:B------:R0:W2:Y:S04]  /*0720*/  LDG.E R6, desc[UR8][R2.64+0xc] ;  /* 0x00000c0802067981 */ /* 0x0000a8000c1e1900 */
[----:B------:R-:W2:Y:S01]  /*0730*/  LDG.E R5, desc[UR8][R4.64] ;  /* 0x0000000804057981 */ /* 0x000ea2000c1e1900 */
[----:B-1----:R-:W-:Y:S01]  /*0740*/  I2FP.F32.S32 R17, R17 ;  /* 0x0000001100117245 */ /* 0x002fe20000201400 */
[----:B------:R-:W-:-:S04]  /*0750*/  UIADD3 UR4, UPT, UPT, UR4, 0x4, URZ ;  /* 0x0000000404047890 */ /* 0x000fc8000fffe0ff */
[----:B----4-:R-:W-:-:S06]  /*0760*/  FFMA R12, R12, R13, R17 ;  /* 0x0000000d0c0c7223 */ /* 0x010fcc0000000011 */
[----:B------:R-:W1:Y:S02]  /*0770*/  F2I.TRUNC.NTZ R12, R12 ;  /* 0x0000000c000c7305 */ /* 0x000e64000020f100 */
[----:B-1----:R-:W-:-:S05]  /*0780*/  I2FP.F32.S32 R7, R12 ;  /* 0x0000000c00077245 */ /* 0x002fca0000201400 */
[----:B---3--:R-:W-:-:S06]  /*0790*/  FFMA R7, R18, R19, R7 ;  /* 0x0000001312077223 */ /* 0x008fcc0000000007 */
[----:B------:R-:W1:Y:S02]  /*07a0*/  F2I.TRUNC.NTZ R7, R7 ;  /* 0x0000000700077305 */ /* 0x000e64000020f100 */
[----:B-1----:R-:W-:-:S05]  /*07b0*/  I2FP.F32.S32 R9, R7 ;  /* 0x0000000700097245 */ /* 0x002fca0000201400 */
[----:B-----5:R-:W-:-:S06]  /*07c0*/  FFMA R9, R20, R21, R9 ;  /* 0x0000001514097223 */ /* 0x020fcc0000000009 */
[----:B------:R-:W0:Y:S02]  /*07d0*/  F2I.TRUNC.NTZ R9, R9 ;  /* 0x0000000900097305 */ /* 0x000e24000020f100 */
[----:B0-----:R-:W-:-:S05]  /*07e0*/  I2FP.F32.S32 R3, R9 ;  /* 0x0000000900037245 */ /* 0x001fca0000201400 */
[----:B--2---:R-:W-:-:S04]  /*07f0*/  FFMA R3, R6, R5, R3 ;  /* 0x0000000506037223 */ /* 0x004fc80000000003 */
[----:B------:R2:W3:Y:S03]  /*0800*/  F2I.TRUNC.NTZ R17, R3 ;  /* 0x0000000300117305 */ /* 0x0004e6000020f100 */
.L_x_4:
[----:B------:R-:W-:Y:S05]  /*0810*/  BRA.U !UP1, `(.L_x_3) ;  /* 0x00000001099c7547 */ /* 0x000fea000b800000 */
[----:B------:R-:W-:Y:S02]  /*0820*/  UISETP.NE.AND UP0, UPT, UR7, 0x1, UPT ;  /* 0x000000010700788c */ /* 0x000fe4000bf05270 */
[----:B------:R-:W-:-:S04]  /*0830*/  ULOP3.LUT UR5, UR5, 0x1, URZ, 0xc0, !UPT ;  /* 0x0000000105057892 */ /* 0x000fc8000f8ec0ff */
[----:B------:R-:W-:-:S03]  /*0840*/  UISETP.NE.U32.AND UP1, UPT, UR5, 0x1, UPT ;  /* 0x000000010500788c */ /* 0x000fc6000bf25070 */
[----:B------:R-:W-:Y:S08]  /*0850*/  BRA.U !UP0, `(.L_x_5) ;  /* 0x00000001085c7547 */ /* 0x000ff0000b800000 */
[----:B--2---:R-:W2:Y:S01]  /*0860*/  LDC.64 R2, c[0x0][0x380] ;  /* 0x0000e000ff027b82 */ /* 0x004ea20000000a00 */
[----:B------:R-:W-:Y:S01]  /*0870*/  IADD3 R7, PT, PT, R16, UR4, RZ ;  /* 0x0000000410077c10 */ /* 0x000fe2000fffe0ff */
[----:B------:R-:W-:Y:S01]  /*0880*/  IMAD R9, R15, UR4, R0 ;  /* 0x000000040f097c24 */ /* 0x000fe2000f8e0200 */
[----:B------:R-:W0:Y:S05]  /*0890*/  LDCU.64 UR6, c[0x0][0x380] ;  /* 0x00007000ff0677ac */ /* 0x000e2a0008000a00 */
[----:B------:R-:W4:Y:S01]  /*08a0*/  LDC.64 R4, c[0x0][0x388] ;  /* 0x0000e200ff047b82 */ /* 0x000f220000000a00 */
[----:B--2---:R-:W-:-:S06]  /*08b0*/  IMAD.WIDE.U32 R2, R7, 0x4, R2 ;  /* 0x0000000407027825 */ /* 0x004fcc00078e0002 */
[----:B------:R-:W2:Y:S01]  /*08c0*/  LDG.E R2, desc[UR8][R2.64] ;  /* 0x0000000802027981 */ /* 0x000ea2000c1e1900 */
[----:B----4-:R-:W-:-:S05]  /*08d0*/  IMAD.WIDE R4, R9, 0x4, R4 ;  /* 0x0000000409047825 */ /* 0x010fca00078e0204 */
[----:B------:R-:W2:Y:S01]  /*08e0*/  LDG.E R11, desc[UR8][R4.64] ;  /* 0x00000008040b7981 */ /* 0x000ea2000c1e1900 */
[----:B------:R-:W-:-:S04]  /*08f0*/  IADD3 R7, P0, PT, R16, UR4, RZ ;  /* 0x0000000410077c10 */ /* 0x000fc8000ff1e0ff */
[----:B------:R-:W-:Y:S02]  /*0900*/  IADD3.X R8, PT, PT, RZ, RZ, RZ, P0, !PT ;  /* 0x000000ffff087210 */ /* 0x000fe400007fe4ff */
[----:B0-----:R-:W-:-:S04]  /*0910*/  LEA R6, P0, R7, UR6, 0x2 ;  /* 0x0000000607067c11 */ /* 0x001fc8000f8010ff */
[----:B------:R-:W-:Y:S01]  /*0920*/  LEA.HI.X R7, R7, UR7, R8, 0x2, P0 ;  /* 0x0000000707077c11 */ /* 0x000fe200080f1408 */
[----:B------:R-:W-:-:S04]  /*0930*/  IMAD.WIDE R8, R15, 0x4, R4 ;  /* 0x000000040f087825 */ /* 0x000fc800078e0204 */
[----:B------:R-:W4:Y:S04]  /*0940*/  LDG.E R6, desc[UR8][R6.64+0x4] ;  /* 0x0000040806067981 */ /* 0x000f28000c1e1900 */
[----:B------:R-:W4:Y:S01]  /*0950*/  LDG.E R9, desc[UR8][R8.64] ;  /* 0x0000000808097981 */ /* 0x000f22000c1e1900 */
[----:B-1-3--:R-:W-:Y:S01]  /*0960*/  I2FP.F32.S32 R17, R17 ;  /* 0x0000001100117245 */ /* 0x00afe20000201400 */
[----:B------:R-:W-:-:S04]  /*0970*/  UIADD3 UR4, UPT, UPT, UR4, 0x2, URZ ;  /* 0x0000000204047890 */ /* 0x000fc8000fffe0ff */
[----:B--2---:R-:W-:-:S06]  /*0980*/  FFMA R11, R2, R11, R17 ;  /* 0x0000000b020b7223 */ /* 0x004fcc0000000011 */
[----:B------:R-:W0:Y:S02]  /*0990*/  F2I.TRUNC.NTZ R11, R11 ;  /* 0x0000000b000b7305 */ /* 0x000e24000020f100 */
[----:B0-----:R-:W-:-:S05]  /*09a0*/  I2FP.F32.S32 R3, R11 ;  /* 0x0000000b00037245 */ /* 0x001fca0000201400 */
[----:B----4-:R-:W-:-:S04]  /*09b0*/  FFMA R3, R6, R9, R3 ;  /* 0x0000000906037223 */ /* 0x010fc80000000003 */
[----:B------:R4:W0:Y:S03]  /*09c0*/  F2I.TRUNC.NTZ R17, R3 ;  /* 0x0000000300117305 */ /* 0x000826000020f100 */
.L_x_5:
[----:B------:R-:W-:Y:S05]  /*09d0*/  BRA.U UP1, `(.L_x_3) ;  /* 0x00000001012c7547 */ /* 0x000fea000b800000 */
[----:B--2-4-:R-:W2:Y:S01]  /*09e0*/  LDC.64 R2, c[0x0][0x380] ;  /* 0x0000e000ff027b82 */ /* 0x014ea20000000a00 */
[----:B------:R-:W-:Y:S01]  /*09f0*/  IADD3 R7, PT, PT, R16, UR4, RZ ;  /* 0x0000000410077c10 */ /* 0x000fe2000fffe0ff */
[----:B------:R-:W-:-:S06]  /*0a00*/  IMAD R9, R15, UR4, R0 ;  /* 0x000000040f097c24 */ /* 0x000fcc000f8e0200 */
[----:B------:R-:W4:Y:S01]  /*0a10*/  LDC.64 R4, c[0x0][0x388] ;  /* 0x0000e200ff047b82 */ /* 0x000f220000000a00 */
[----:B--2---:R-:W-:-:S06]  /*0a20*/  IMAD.WIDE.U32 R2, R7, 0x4, R2 ;  /* 0x0000000407027825 */ /* 0x004fcc00078e0002 */
[----:B------:R-:W2:Y:S01]  /*0a30*/  LDG.E R2, desc[UR8][R2.64] ;  /* 0x0000000802027981 */ /* 0x000ea2000c1e1900 */
[----:B----4-:R-:W-:-:S06]  /*0a40*/  IMAD.WIDE R4, R9, 0x4, R4 ;  /* 0x0000000409047825 */ /* 0x010fcc00078e0204 */
[----:B------:R-:W2:Y:S01]  /*0a50*/  LDG.E R5, desc[UR8][R4.64] ;  /* 0x0000000804057981 */ /* 0x000ea2000c1e1900 */
[----:B01-3--:R-:W-:-:S05]  /*0a60*/  I2FP.F32.S32 R17, R17 ;  /* 0x0000001100117245 */ /* 0x00bfca0000201400 */
[----:B--2---:R-:W-:-:S06]  /*0a70*/  FFMA R17, R2, R5, R17 ;  /* 0x0000000502117223 */ /* 0x004fcc0000000011 */
[----:B------:R-:W0:Y:S02]  /*0a80*/  F2I.TRUNC.NTZ R17, R17 ;  /* 0x0000001100117305 */ /* 0x000e24000020f100 */
.L_x_3:
[----:B01-3--:R-:W-:-:S07]  /*0a90*/  I2FP.F32.S32 R17, R17 ;  /* 0x0000001100117245 */ /* 0x00bfce0000201400 */
.L_x_0:
[----:B--2-4-:R-:W0:Y:S01]  /*0aa0*/  LDC.64 R2, c[0x0][0x390] ;  /* 0x0000e400ff027b82 */ /* 0x014e220000000a00 */
[----:B------:R-:W-:-:S04]  /*0ab0*/  IMAD R15, R14, R15, R0 ;  /* 0x0000000f0e0f7224 */ /* 0x000fc800078e0200 */
[----:B0-----:R-:W-:-:S05]  /*0ac0*/  IMAD.WIDE R2, R15, 0x4, R2 ;  /* 0x000000040f027825 */ /* 0x001fca00078e0202 */
[----:B------:R-:W-:Y:S01]  /*0ad0*/  STG.E desc[UR8][R2.64], R17 ;  /* 0x0000001102007986 */ /* 0x000fe2000c101908 */
[----:B------:R-:W-:Y:S05]  /*0ae0*/  EXIT ;  /* 0x000000000000794d */ /* 0x000fea0003800000 */
.L_x_6:
[----:B------:R-:W-:-:S00]  /*0af0*/  BRA `(.L_x_6) ;  /* 0xfffffffc00fc7947 */ /* 0x000fc0000383ffff */
[----:B------:R-:W-:-:S00]  /*0b00*/  NOP ;  /* 0x0000000000007918 */ /* 0x000fc00000000000 */
[----:B------:R-:W-:-:S00]  /*0b10*/  NOP ;  /* 0x0000000000007918 */ /* 0x000fc00000000000 */
[----:B------:R-:W-:-:S00]  /*0b20*/  NOP ;  /* 0x0000000000007918 */ /* 0x000fc00000000000 */
[----:B------:R-:W-:-:S00]  /*0b30*/  NOP ;  /* 0x0000000000007918 */ /* 0x000fc00000000000 */
[----:B------:R-:W-:-:S00]  /*0b40*/  NOP ;  /* 0x0000000000007918 */ /* 0x000fc00000000000 */
[----:B------:R-:W-:-:S00]  /*0b50*/  NOP ;  /* 0x0000000000007918 */ /* 0x000fc00000000000 */
[----:B------:R-:W-:-:S00]  /*0b60*/  NOP ;  /* 0x0000000000007918 */ /* 0x000fc00000000000 */
[----:B------:R-:W-:-:S00]  /*0b70*/  NOP ;  /* 0x0000000000007918 */ /* 0x000fc00000000000 */
.L_x_12:


//--------------------- .text._Z15multKernelTiledPfS_S_iii --------------------------
	.section	.text._Z15multKernelTiledPfS_S_iii,"ax",@progbits
	.align	128
        .global         _Z15multKernelTiledPfS_S_iii
        .type           _Z15multKernelTiledPfS_S_iii,@function
        .size           _Z15multKernelTiledPfS_S_iii,(.L_x_13 - _Z15multKernelTiledPfS_S_iii)
        .other          _Z15multKernelTiledPfS_S_iii,@"STO_CUDA_ENTRY STV_DEFAULT"
_Z15multKernelTiledPfS_S_iii:
.text._Z15multKernelTiledPfS_S_iii:
[----:B------:R-:W-:Y:S01]  /*0000*/  LDC R1, c[0x0][0x37c] ;  /* 0x0000df00ff017b82 */ /* 0x000fe20000000800 */
[----:B------:R-:W0:Y:S01]  /*0010*/  S2R R13, SR_TID.Y ;  /* 0x00000000000d7919 */ /* 0x000e220000002200 */
[----:B------:R-:W1:Y:S06]  /*0020*/  LDCU UR7, c[0x0][0x398] ;  /* 0x00007300ff0777ac */ /* 0x000e6c0008000800 */
[----:B------:R-:W0:Y:S01]  /*0030*/  S2UR UR5, SR_CTAID.Y ;  /* 0x00000000000579c3 */ /* 0x000e220000002600 */
[----:B------:R-:W-:Y:S01]  /*0040*/  IMAD.MOV.U32 R0, RZ, RZ, RZ ;  /* 0x000000ffff007224 */ /* 0x000fe200078e00ff */
[----:B------:R-:W2:Y:S01]  /*0050*/  S2R R10, SR_TID.X ;  /* 0x00000000000a7919 */ /* 0x000ea20000002100 */
[----:B------:R-:W3:Y:S05]  /*0060*/  LDCU.64 UR10, c[0x0][0x358] ;  /* 0x00006b00ff0a77ac */ /* 0x000eea0008000a00 */
[----:B------:R-:W2:Y:S01]  /*0070*/  S2UR UR4, SR_CTAID.X ;  /* 0x00000000000479c3 */ /* 0x000ea20000002500 */
[----:B-1----:R-:W-:Y:S01]  /*0080*/  UISETP.GE.AND UP0, UPT, UR7, 0x1, UPT ;  /* 0x000000010700788c */ /* 0x002fe2000bf06270 */
[----:B0-----:R-:W-:Y:S01]  /*0090*/  VIADD R2, R13, UR5 ;  /* 0x000000050d027c36 */ /* 0x001fe20008000000 */
[----:B--2---:R-:W-:-:S07]  /*00a0*/  IADD3 R3, PT, PT, R10, UR4, RZ ;  /* 0x000000040a037c10 */ /* 0x004fce000fffe0ff */
[----:B---3--:R-:W-:Y:S05]  /*00b0*/  BRA.U !UP0, `(.L_x_7) ;  /* 0x0000000908607547 */ /* 0x008fea000b800000 */
[----:B------:R-:W0:Y:S01]  /*00c0*/  S2UR UR6, SR_CgaCtaId ;  /* 0x00000000000679c3 */ /* 0x000e220000008800 */
[----:B------:R-:W1:Y:S01]  /*00d0*/  LDCU UR9, c[0x0][0x3a0] ;  /* 0x00007400ff0977ac */ /* 0x000e620008000800 */
[----:B------:R-:W-:Y:S01]  /*00e0*/  HFMA2 R0, -RZ, RZ, 0, 0 ;  /* 0x00000000ff007431 */ /* 0x000fe200000001ff */
[----:B------:R-:W2:Y:S01]  /*00f0*/  LDCU UR8, c[0x0][0x39c] ;  /* 0x00007380ff0877ac */ /* 0x000ea20008000800 */
[----:B------:R-:W-:Y:S01]  /*0100*/  UMOV UR4, 0x400 ;  /* 0x0000040000047882 */ /* 0x000fe20000000000 */
[----:B------:R-:W-:Y:S02]  /*0110*/  UISETP.GE.U32.AND UP0, UPT, UR7, 0x4, UPT ;  /* 0x000000040700788c */ /* 0x000fe4000bf06070 */
[----:B------:R-:W-:Y:S01]  /*0120*/  UIADD3 UR5, UPT, UPT, UR4, 0x4, URZ ;  /* 0x0000000404057890 */ /* 0x000fe2000fffe0ff */
[----:B-1----:R-:W-:Y:S01]  /*0130*/  IMAD.U32 R4, RZ, RZ, UR9 ;  /* 0x00000009ff047e24 */ /* 0x002fe2000f8e00ff */
[----:B0-----:R-:W-:-:S04]  /*0140*/  ULEA UR4, UR6, UR4, 0x18 ;  /* 0x0000000406047291 */ /* 0x001fc8000f8ec0ff */
[----:B------:R-:W-:Y:S01]  /*0150*/  ISETP.GE.AND P0, PT, R3, R4, PT ;  /* 0x000000040300720c */ /* 0x000fe20003f06270 */
[----:B------:R-:W-:Y:S02]  /*0160*/  ULEA UR5, UR6, UR5, 0x18 ;  /* 0x0000000506057291 */ /* 0x000fe4000f8ec0ff */
[----:B------:R-:W-:Y:S01]  /*0170*/  ULOP3.LUT UR6, UR7, 0x3, URZ, 0xc0, !UPT ;  /* 0x0000000307067892 */ /* 0x000fe2000f8ec0ff */
[----:B--2---:R-:W-:Y:S02]  /*0180*/  ISETP.LT.AND P0, PT, R2, UR8, !P0 ;  /* 0x0000000802007c0c */ /* 0x004fe4000c701270 */
[----:B------:R-:W-:Y:S01]  /*0190*/  LEA R5, R13, UR4, 0x2 ;  /* 0x000000040d057c11 */ /* 0x000fe2000f8e10ff */
[----:B------:R-:W-:Y:S01]  /*01a0*/  UMOV UR4, URZ ;  /* 0x000000ff00047c82 */ /* 0x000fe20008000000 */
[----:B------:R-:W-:-:S03]  /*01b0*/  LEA R6, R10, UR5, 0x2 ;  /* 0x000000050a067c11 */ /* 0x000fc6000f8e10ff */
[----:B------:R-:W-:Y:S01]  /*01c0*/  IMAD R7, R10, 0x4, R5 ;  /* 0x000000040a077824 */ /* 0x000fe200078e0205 */
[----:B------:R-:W-:Y:S01]  /*01d0*/  LEA R8, R13, R6, 0x2 ;  /* 0x000000060d087211 */ /* 0x000fe200078e10ff */
[----:B------:R-:W-:Y:S06]  /*01e0*/  BRA.U !UP0, `(.L_x_8) ;  /* 0x0000000508807547 */ /* 0x000fec000b800000 */
[----:B------:R-:W0:Y:S01]  /*01f0*/  LDC R9, c[0x0][0x3a0] ;  /* 0x0000e800ff097b82 */ /* 0x000e220000000800 */
[C---:B------:R-:W-:Y:S01]  /*0200*/  IADD3 R12, PT, PT, R13.reuse, 0x3, RZ ;  /* 0x000000030d0c7810 */ /* 0x040fe20007ffe0ff */
[CC--:B------:R-:W-:Y:S01]  /*0210*/  IMAD R14, R13.reuse, R4.reuse, R4 ;  /* 0x000000040d0e7224 */ /* 0x0c0fe200078e0204 */
[----:B------:R-:W-:Y:S01]  /*0220*/  ULOP3.LUT UR4, UR7, 0x7ffffffc, URZ, 0xc0, !UPT ;  /* 0x7ffffffc07047892 */ /* 0x000fe2000f8ec0ff */
[C---:B------:R-:W-:Y:S01]  /*0230*/  VIADD R21, R13.reuse, 0x2 ;  /* 0x000000020d157836 */ /* 0x040fe20000000000 */
[----:B------:R-:W-:Y:S01]  /*0240*/  MOV R0, RZ ;  /* 0x000000ff00007202 */ /* 0x000fe20000000f00 */
[C---:B------:R-:W-:Y:S01]  /*0250*/  IMAD R20, R2.reuse, UR7, R10 ;  /* 0x0000000702147c24 */ /* 0x040fe2000f8e020a */
[----:B------:R-:W-:Y:S01]  /*0260*/  ISETP.GE.AND P2, PT, R2, UR8, PT ;  /* 0x0000000802007c0c */ /* 0x000fe2000bf46270 */
[----:B------:R-:W-:Y:S01]  /*0270*/  IMAD R13, R13, R4, R3 ;  /* 0x000000040d0d7224 */ /* 0x000fe200078e0203 */
[----:B------:R-:W1:Y:S01]  /*0280*/  LDCU UR9, c[0x0][0x39c] ;  /* 0x00007380ff0977ac */ /* 0x000e620008000800 */
[----:B------:R-:W-:-:S02]  /*0290*/  VIADD R10, R10, 0x3 ;  /* 0x000000030a0a7836 */ /* 0x000fc40000000000 */
[----:B------:R-:W-:Y:S01]  /*02a0*/  IMAD.IADD R11, R3, 0x1, R14 ;  /* 0x00000001030b7824 */ /* 0x000fe200078e020e */
[----:B------:R-:W2:Y:S01]  /*02b0*/  LDCU UR5, c[0x0][0x398] ;  /* 0x00007300ff0577ac */ /* 0x000ea20008000800 */
[-CC-:B------:R-:W-:Y:S02]  /*02c0*/  IMAD R21, R21, R4.reuse, R3.reuse ;  /* 0x0000000415157224 */ /* 0x180fe400078e0203 */
[----:B------:R-:W-:Y:S01]  /*02d0*/  IMAD R23, R12, R4, R3 ;  /* 0x000000040c177224 */ /* 0x000fe200078e0203 */
[----:B------:R-:W-:-:S12]  /*02e0*/  UIADD3 UR8, UPT, UPT, -UR4, URZ, URZ ;  /* 0x000000ff04087290 */ /* 0x000fd8000fffe1ff */
.L_x_9:
[----:B0-----:R-:W-:Y:S01]  /*02f0*/  MOV R4, R9 ;  /* 0x0000000900047202 */ /* 0x001fe20000000f00 */
[----:B------:R-:W-:Y:S01]  /*0300*/  VIADD R14, R12, 0xfffffffd ;  /* 0xfffffffd0c0e7836 */ /* 0x000fe20000000000 */
[----:B--2---:R-:W-:Y:S01]  /*0310*/  UMOV UR7, UR5 ;  /* 0x0000000500077c82 */ /* 0x004fe20008000000 */
[----:B------:R-:W-:Y:S01]  /*0320*/  IADD3 R18, PT, PT, R10, -0x3, RZ ;  /* 0xfffffffd0a127810 */ /* 0x000fe20007ffe0ff */
[----:B------:R-:W-:Y:S01]  /*0330*/  IMAD.MOV.U32 R24, RZ, RZ, RZ ;  /* 0x000000ffff187224 */ /* 0x000fe200078e00ff */
[----:B------:R-:W-:Y:S02]  /*0340*/  ISETP.GE.AND P1, PT, R3, R4, PT ;  /* 0x000000040300720c */ /* 0x000fe40003f26270 */
[----:B------:R-:W-:Y:S02]  /*0350*/  CS2R R26, SRZ ;  /* 0x00000000001a7805 */ /* 0x000fe4000001ff00 */
[----:B------:R-:W-:Y:S02]  /*0360*/  ISETP.GE.OR P3, PT, R18, UR7, P2 ;  /* 0x0000000712007c0c */ /* 0x000fe40009766670 */
[----:B------:R-:W-:-:S02]  /*0370*/  ISETP.GE.OR P4, PT, R14, UR7, P1 ;  /* 0x000000070e007c0c */ /* 0x000fc40008f86670 */
[----:B------:R-:W0:Y:S11]  /*0380*/  LDC.64 R14, c[0x0][0x380] ;  /* 0x0000e000ff0e7b82 */ /* 0x000e360000000a00 */
[----:B------:R-:W2:Y:S01]  /*0390*/  @!P4 LDC.64 R16, c[0x0][0x388] ;  /* 0x0000e200ff10cb82 */ /* 0x000ea20000000a00 */
[----:B0-----:R-:W-:-:S05]  /*03a0*/  IMAD.WIDE R14, R20, 0x4, R14 ;  /* 0x00000004140e7825 */ /* 0x001fca00078e020e */
[----:B------:R-:W3:Y:S01]  /*03b0*/  @!P3 LDG.E R24, desc[UR10][R14.64] ;  /* 0x0000000a0e18b981 */ /* 0x000ee2000c1e1900 */
[----:B--2---:R-:W-:-:S05]  /*03c0*/  @!P4 IMAD.WIDE R18, R13, 0x4, R16 ;  /* 0x000000040d12c825 */ /* 0x004fca00078e0210 */
[----:B------:R-:W2:Y:S01]  /*03d0*/  @!P4 LDG.E R27, desc[UR10][R18.64] ;  /* 0x0000000a121bc981 */ /* 0x000ea2000c1e1900 */
[----:B------:R-:W-:-:S04]  /*03e0*/  IADD3 R16, PT, PT, R12, -0x2, RZ ;  /* 0xfffffffe0c107810 */ /* 0x000fc80007ffe0ff */
[----:B------:R-:W-:Y:S01]  /*03f0*/  ISETP.GE.OR P3, PT, R16, UR7, P1 ;  /* 0x0000000710007c0c */ /* 0x000fe20008f66670 */
[----:B------:R-:W-:-:S05]  /*0400*/  VIADD R22, R10, 0xfffffffe ;  /* 0xfffffffe0a167836 */ /* 0x000fca0000000000 */
[----:B------:R-:W-:-:S07]  /*0410*/  ISETP.GE.OR P2, PT, R22, UR7, P2 ;  /* 0x0000000716007c0c */ /* 0x000fce0009746670 */
[----:B------:R-:W0:Y:S01]  /*0420*/  @!P3 LDC.64 R16, c[0x0][0x388] ;  /* 0x0000e200ff10bb82 */ /* 0x000e220000000a00 */
[----:B------:R-:W-:Y:S01]  /*0430*/  CS2R R28, SRZ ;  /* 0x00000000001c7805 */ /* 0x000fe2000001ff00 */
[----:B0-----:R-:W-:Y:S01]  /*0440*/  @!P3 IMAD.WIDE R16, R11, 0x4, R16 ;  /* 0x000000040b10b825 */ /* 0x001fe200078e0210 */
[----:B---3--:R0:W-:Y:S04]  /*0450*/  STS [R7], R24 ;  /* 0x0000001807007388 */ /* 0x0081e80000000800 */
[----:B--2---:R-:W-:Y:S01]  /*0460*/  STS [R8], R27 ;  /* 0x0000001b08007388 */ /* 0x004fe20000000800 */
[----:B------:R-:W-:Y:S06]  /*0470*/  BAR.SYNC.DEFER_BLOCKING 0x0 ;  /* 0x0000000000007b1d */ /* 0x000fec0000010000 */
[----:B------:R-:W-:Y:S04]  /*0480*/  @P0 LDS R25, [R5] ;  /* 0x0000000005190984 */ /* 0x000fe80000000800 */
[----:B------:R-:W2:Y:S01]  /*0490*/  @P0 LDS R22, [R6] ;  /* 0x0000000006160984 */ /* 0x000ea20000000800 */
[----:B------:R-:W-:Y:S06]  /*04a0*/  BAR.SYNC.DEFER_BLOCKING 0x0 ;  /* 0x0000000000007b1d */ /* 0x000fec0000010000 */
[----:B------:R-:W3:Y:S04]  /*04b0*/  @!P2 LDG.E R26, desc[UR10][R14.64+0x4] ;  /* 0x0000040a0e1aa981 */ /* 0x000ee8000c1e1900 */
[----:B------:R4:W5:Y:S01]  /*04c0*/  @!P3 LDG.E R29, desc[UR10][R16.64] ;  /* 0x0000000a101db981 */ /* 0x000962000c1e1900 */
[----:B------:R-:W-:-:S04]  /*04d0*/  IADD3 R18, PT, PT, R12, -0x1, RZ ;  /* 0xffffffff0c127810 */ /* 0x000fc80007ffe0ff */
[----:B------:R-:W-:Y:S01]  /*04e0*/  ISETP.GE.OR P4, PT, R18, UR7, P1 ;  /* 0x0000000712007c0c */ /* 0x000fe20008f86670 */
[----:B0-----:R-:W-:Y:S01]  /*04f0*/  VIADD R24, R10, 0xffffffff ;  /* 0xffffffff0a187836 */ /* 0x001fe20000000000 */
[----:B-1----:R-:W-:-:S04]  /*0500*/  ISETP.GE.AND P2, PT, R2, UR9, PT ;  /* 0x0000000902007c0c */ /* 0x002fc8000bf46270 */
[----:B------:R-:W-:-:S07]  /*0510*/  ISETP.GE.OR P3, PT, R24, UR7, P2 ;  /* 0x0000000718007c0c */ /* 0x000fce0009766670 */
[----:B------:R-:W0:Y:S01]  /*0520*/  @!P4 LDC.64 R18, c[0x0][0x388] ;  /* 0x0000e200ff12cb82 */ /* 0x000e220000000a00 */
[----:B----4-:R-:W-:Y:S02]  /*0530*/  HFMA2 R17, -RZ, RZ, 0, 0 ;  /* 0x00000000ff117431 */ /* 0x010fe400000001ff */
[----:B0-----:R-:W-:Y:S01]  /*0540*/  @!P4 IMAD.WIDE R18, R21, 0x4, R18 ;  /* 0x000000041512c825 */ /* 0x001fe200078e0212 */
[----:B---3--:R-:W-:Y:S04]  /*0550*/  STS [R7], R26 ;  /* 0x0000001a07007388 */ /* 0x008fe80000000800 */
[----:B-----5:R-:W-:Y:S01]  /*0560*/  STS [R8], R29 ;  /* 0x0000001d08007388 */ /* 0x020fe20000000800 */
[----:B------:R-:W-:Y:S06]  /*0570*/  BAR.SYNC.DEFER_BLOCKING 0x0 ;  /* 0x0000000000007b1d */ /* 0x000fec0000010000 */
[----:B------:R-:W-:Y:S04]  /*0580*/  @P0 LDS R27, [R5] ;  /* 0x00000000051b0984 */ /* 0x000fe80000000800 */
[----:B------:R-:W0:Y:S01]  /*0590*/  @P0 LDS R24, [R6] ;  /* 0x0000000006180984 */ /* 0x000e220000000800 */
[----:B------:R-:W-:Y:S06]  /*05a0*/  BAR.SYNC.DEFER_BLOCKING 0x0 ;  /* 0x0000000000007b1d */ /* 0x000fec0000010000 */
[----:B------:R-:W3:Y:S04]  /*05b0*/  @!P3 LDG.E R28, desc[UR10][R14.64+0x8] ;  /* 0x0000080a0e1cb981 */ /* 0x000ee8000c1e1900 */
[----:B------:R1:W4:Y:S01]  /*05c0*/  @!P4 LDG.E R17, desc[UR10][R18.64] ;  /* 0x0000000a1211c981 */ /* 0x000322000c1e1900 */
[----:B------:R-:W-:-:S02]  /*05d0*/  ISETP.GE.OR P1, PT, R12, UR7, P1 ;  /* 0x000000070c007c0c */ /* 0x000fc40008f26670 */
[----:B------:R-:W-:Y:S02]  /*05e0*/  ISETP.GE.OR P3, PT, R10, UR7, P2 ;  /* 0x000000070a007c0c */ /* 0x000fe40009766670 */
[----:B-1----:R-:W-:Y:S01]  /*05f0*/  MOV R19, RZ ;  /* 0x000000ff00137202 */ /* 0x002fe20000000f00 */
[----:B---3--:R-:W-:Y:S04]  /*0600*/  STS [R7], R28 ;  /* 0x0000001c07007388 */ /* 0x008fe80000000800 */
[----:B----4-:R1:W-:Y:S01]  /*0610*/  STS [R8], R17 ;  /* 0x0000001108007388 */ /* 0x0103e20000000800 */
[----:B------:R-:W-:Y:S08]  /*0620*/  BAR.SYNC.DEFER_BLOCKING 0x0 ;  /* 0x0000000000007b1d */ /* 0x000ff00000010000 */
[----:B-1----:R-:W1:Y:S01]  /*0630*/  @!P1 LDC.64 R16, c[0x0][0x388] ;  /* 0x0000e200ff109b82 */ /* 0x002e620000000a00 */
[----:B------:R-:W-:Y:S04]  /*0640*/  @P0 LDS R29, [R5] ;  /* 0x00000000051d0984 */ /* 0x000fe80000000800 */
[----:B------:R-:W3:Y:S01]  /*0650*/  @P0 LDS R26, [R6] ;  /* 0x00000000061a0984 */ /* 0x000ee20000000800 */
[----:B------:R-:W-:-:S02]  /*0660*/  IMAD.MOV.U32 R28, RZ, RZ, RZ ;  /* 0x000000ffff1c7224 */ /* 0x000fc400078e00ff */
[----:B------:R-:W-:Y:S01]  /*0670*/  BAR.SYNC.DEFER_BLOCKING 0x0 ;  /* 0x0000000000007b1d */ /* 0x000fe20000010000 */
[----:B-1----:R-:W-:-:S05]  /*0680*/  @!P1 IMAD.WIDE R16, R23, 0x4, R16 ;  /* 0x0000000417109825 */ /* 0x002fca00078e0210 */
[----:B------:R-:W4:Y:S04]  /*0690*/  @!P3 LDG.E R28, desc[UR10][R14.64+0xc] ;  /* 0x00000c0a0e1cb981 */ /* 0x000f28000c1e1900 */
[----:B------:R-:W5:Y:S01]  /*06a0*/  @!P1 LDG.E R19, desc[UR10][R16.64] ;  /* 0x0000000a10139981 */ /* 0x000f62000c1e1900 */
[----:B------:R-:W-:Y:S01]  /*06b0*/  UIADD3 UR8, UPT, UPT, UR8, 0x4, URZ ;  /* 0x0000000408087890 */ /* 0x000fe2000fffe0ff */
[----:B--2---:R-:W-:-:S03]  /*06c0*/  @P0 FFMA R0, R25, R22, R0 ;  /* 0x0000001619000223 */ /* 0x004fc60000000000 */
[----:B------:R-:W-:Y:S01]  /*06d0*/  UISETP.NE.AND UP0, UPT, UR8, URZ, UPT ;  /* 0x000000ff0800728c */ /* 0x000fe2000bf05270 */
[----:B0-----:R-:W-:-:S04]  /*06e0*/  @P0 FFMA R0, R27, R24, R0 ;  /* 0x000000181b000223 */ /* 0x001fc80000000000 */
[----:B---3--:R-:W-:Y:S01]  /*06f0*/  @P0 FFMA R0, R29, R26, R0 ;  /* 0x0000001a1d000223 */ /* 0x008fe20000000000 */
[----:B------:R-:W-:Y:S01]  /*0700*/  VIADD R20, R20, 0x4 ;  /* 0x0000000414147836 */ /* 0x000fe20000000000 */
[----:B------:R-:W-:Y:S01]  /*0710*/  IADD3 R12, PT, PT, R12, 0x4, RZ ;  /* 0x000000040c0c7810 */ /* 0x000fe20007ffe0ff */
[----:B------:R-:W-:Y:S01]  /*0720*/  VIADD R10, R10, 0x4 ;  /* 0x000000040a0a7836 */ /* 0x000fe20000000000 */
[C---:B------:R-:W-:Y:S01]  /*0730*/  LEA R13, R4.reuse, R13, 0x2 ;  /* 0x0000000d040d7211 */ /* 0x040fe200078e10ff */
[C---:B------:R-:W-:Y:S01]  /*0740*/  IMAD R11, R4.reuse, 0x4, R11 ;  /* 0x00000004040b7824 */ /* 0x040fe200078e020b */
[C---:B------:R-:W-:Y:S01]  /*0750*/  LEA R21, R4.reuse, R21, 0x2 ;  /* 0x0000001504157211 */ /* 0x040fe200078e10ff */
[----:B------:R-:W-:Y:S01]  /*0760*/  IMAD R23, R4, 0x4, R23 ;  /* 0x0000000404177824 */ /* 0x000fe200078e0217 */
[----:B----4-:R-:W-:Y:S04]  /*0770*/  STS [R7], R28 ;  /* 0x0000001c07007388 */ /* 0x010fe80000000800 */
[----:B-----5:R-:W-:Y:S01]  /*0780*/  STS [R8], R19 ;  /* 0x0000001308007388 */ /* 0x020fe20000000800 */
[----:B------:R-:W-:Y:S06]  /*0790*/  BAR.SYNC.DEFER_BLOCKING 0x0 ;  /* 0x0000000000007b1d */ /* 0x000fec0000010000 */
[----:B------:R-:W-:Y:S04]  /*07a0*/  @P0 LDS R18, [R5] ;  /* 0x0000000005120984 */ /* 0x000fe80000000800 */
[----:B------:R-:W0:Y:S02]  /*07b0*/  @P0 LDS R15, [R6] ;  /* 0x00000000060f0984 */ /* 0x000e240000000800 */
[----:B0-----:R-:W-:Y:S01]  /*07c0*/  @P0 FFMA R0, R18, R15, R0 ;  /* 0x0000000f12000223 */ /* 0x001fe20000000000 */
[----:B------:R-:W-:Y:S06]  /*07d0*/  BAR.SYNC.DEFER_BLOCKING 0x0 ;  /* 0x0000000000007b1d */ /* 0x000fec0000010000 */
[----:B------:R-:W-:Y:S05]  /*07e0*/  BRA.U UP0, `(.L_x_9) ;  /* 0xfffffff900c07547 */ /* 0x000fea000b83ffff */
.L_x_8:
[----:B------:R-:W-:-:S09]  /*07f0*/  UISETP.NE.AND UP0, UPT, UR6, URZ, UPT ;  /* 0x000000ff0600728c */ /* 0x000fd2000bf05270 */
[----:B------:R-:W-:Y:S05]  /*0800*/  BRA.U !UP0, `(.L_x_7) ;  /* 0x00000001088c7547 */ /* 0x000fea000b800000 */
[----:B------:R-:W0:Y:S01]  /*0810*/  S2R R9, SR_TID.Y ;  /* 0x0000000000097919 */ /* 0x000e220000002200 */
[----:B------:R-:W1:Y:S01]  /*0820*/  LDC.64 R10, c[0x0][0x380] ;  /* 0x0000e000ff0a7b82 */ /* 0x000e620000000a00 */
[----:B------:R-:W2:Y:S01]  /*0830*/  LDCU UR5, c[0x0][0x3a0] ;  /* 0x00007400ff0577ac */ /* 0x000ea20008000800 */
[----:B------:R-:W3:Y:S01]  /*0840*/  S2R R19, SR_TID.X ;  /* 0x0000000000137919 */ /* 0x000ee20000002100 */
[----:B------:R-:W4:Y:S01]  /*0850*/  LDCU.64 UR8, c[0x0][0x398] ;  /* 0x00007300ff0877ac */ /* 0x000f220008000a00 */
[----:B------:R-:W-:Y:S01]  /*0860*/  UIADD3 UR6, UPT, UPT, -UR6, URZ, URZ ;  /* 0x000000ff06067290 */ /* 0x000fe2000fffe1ff */
[----:B0-----:R-:W-:Y:S01]  /*0870*/  IADD3 R9, PT, PT, R9, UR4, RZ ;  /* 0x0000000409097c10 */ /* 0x001fe2000fffe0ff */
[----:B---3--:R-:W-:-:S04]  /*0880*/  VIADD R19, R19, UR4 ;  /* 0x0000000413137c36 */ /* 0x008fc80008000000 */
[----:B------:R-:W-:Y:S02]  /*0890*/  IMAD R17, R9, R4, R3 ;  /* 0x0000000409117224 */ /* 0x000fe400078e0203 */
[----:B--2-4-:R-:W-:-:S07]  /*08a0*/  IMAD R21, R2, UR7, R19 ;  /* 0x0000000702157c24 */ /* 0x014fce000f8e0213 */
.L_x_10:
[----:B------:R-:W-:Y:S01]  /*08b0*/  ISETP.GE.AND P2, PT, R3, UR5, PT ;  /* 0x0000000503007c0c */ /* 0x000fe2000bf46270 */
[----:B------:R-:W-:Y:S01]  /*08c0*/  HFMA2 R4, -RZ, RZ, 0, 0 ;  /* 0x00000000ff047431 */ /* 0x000fe200000001ff */
[----:B------:R-:W-:Y:S01]  /*08d0*/  ISETP.GE.AND P1, PT, R19, UR8, PT ;  /* 0x0000000813007c0c */ /* 0x000fe2000bf26270 */
[----:B------:R-:W-:Y:S01]  /*08e0*/  IMAD.MOV.U32 R23, RZ, RZ, RZ ;  /* 0x000000ffff177224 */ /* 0x000fe200078e00ff */
[----:B------:R-:W-:Y:S01]  /*08f0*/  ISETP.GE.OR P2, PT, R9, UR8, P2 ;  /* 0x0000000809007c0c */ /* 0x000fe20009746670 */
[----:B-1----:R-:W-:Y:S01]  /*0900*/  IMAD.WIDE R12, R21, 0x4, R10 ;  /* 0x00000004150c7825 */ /* 0x002fe200078e020a */
[----:B------:R-:W-:-:S11]  /*0910*/  ISETP.GE.OR P1, PT, R2, UR9, P1 ;  /* 0x0000000902007c0c */ /* 0x000fd60008f26670 */
[----:B------:R-:W0:Y:S02]  /*0920*/  @!P2 LDC.64 R14, c[0x0][0x388] ;  /* 0x0000e200ff0eab82 */ /* 0x000e240000000a00 */
[----:B------:R-:W2:Y:S01]  /*0930*/  @!P1 LDG.E R4, desc[UR10][R12.64] ;  /* 0x0000000a0c049981 */ /* 0x000ea2000c1e1900 */
[----:B0-----:R-:W-:-:S05]  /*0940*/  @!P2 IMAD.WIDE R14, R17, 0x4, R14 ;  /* 0x00000004110ea825 */ /* 0x001fca00078e020e */
[----:B------:R-:W3:Y:S01]  /*0950*/  @!P2 LDG.E R23, desc[UR10][R14.64] ;  /* 0x0000000a0e17a981 */ /* 0x000ee2000c1e1900 */
[----:B------:R-:W-:-:S04]  /*0960*/  UIADD3 UR6, UPT, UPT, UR6, 0x1, URZ ;  /* 0x0000000106067890 */ /* 0x000fc8000fffe0ff */
[----:B------:R-:W-:Y:S01]  /*0970*/  UISETP.NE.AND UP0, UPT, UR6, URZ, UPT ;  /* 0x000000ff0600728c */ /* 0x000fe2000bf05270 */
[----:B------:R-:W-:Y:S01]  /*0980*/  IADD3 R21, PT, PT, R21, 0x1, RZ ;  /* 0x0000000115157810 */ /* 0x000fe20007ffe0ff */
[----:B------:R-:W-:Y:S01]  /*0990*/  VIADD R19, R19, 0x1 ;  /* 0x0000000113137836 */ /* 0x000fe20000000000 */
[----:B------:R-:W-:Y:S01]  /*09a0*/  IADD3 R9, PT, PT, R9, 0x1, RZ ;  /* 0x0000000109097810 */ /* 0x000fe20007ffe0ff */
[----:B------:R-:W-:Y:S01]  /*09b0*/  VIADD R17, R17, UR5 ;  /* 0x0000000511117c36 */ /* 0x000fe20008000000 */
[----:B--2---:R-:W-:Y:S04]  /*09c0*/  STS [R7], R4 ;  /* 0x0000000407007388 */ /* 0x004fe80000000800 */
[----:B---3--:R-:W-:Y:S01]  /*09d0*/  STS [R8], R23 ;  /* 0x0000001708007388 */ /* 0x008fe20000000800 */
[----:B------:R-:W-:Y:S06]  /*09e0*/  BAR.SYNC.DEFER_BLOCKING 0x0 ;  /* 0x0000000000007b1d */ /* 0x000fec0000010000 */
[----:B------:R-:W-:Y:S04]  /*09f0*/  @P0 LDS R25, [R5] ;  /* 0x0000000005190984 */ /* 0x000fe80000000800 */
[----:B------:R-:W0:Y:S02]  /*0a00*/  @P0 LDS R16, [R6] ;  /* 0x0000000006100984 */ /* 0x000e240000000800 */
[----:B0-----:R-:W-:Y:S01]  /*0a10*/  @P0 FFMA R0, R25, R16, R0 ;  /* 0x0000001019000223 */ /* 0x001fe20000000000 */
[----:B------:R-:W-:Y:S06]  /*0a20*/  BAR.SYNC.DEFER_BLOCKING 0x0 ;  /* 0x0000000000007b1d */ /* 0x000fec0000010000 */
[----:B------:R-:W-:Y:S05]  /*0a30*/  BRA.U UP0, `(.L_x_10) ;  /* 0xfffffffd009c7547 */ /* 0x000fea000b83ffff */
.L_x_7:
[----:B------:R-:W0:Y:S01]  /*0a40*/  LDCU UR4, c[0x0][0x3a0] ;  /* 0x00007400ff0477ac */ /* 0x000e220008000800 */
[----:B------:R-:W1:Y:S01]  /*0a50*/  LDCU UR6, c[0x0][0x39c] ;  /* 0x00007380ff0677ac */ /* 0x000e620008000800 */
[----:B0-----:R-:W-:-:S04]  /*0a60*/  ISETP.GE.AND P0, PT, R3, UR4, PT ;  /* 0x0000000403007c0c */ /* 0x001fc8000bf06270 */
[----:B-1----:R-:W-:-:S13]  /*0a70*/  ISETP.GE.OR P0, PT, R2, UR6, P0 ;  /* 0x0000000602007c0c */ /* 0x002fda0008706670 */
[----:B------:R-:W-:Y:S05]  /*0a80*/  @P0 EXIT ;  /* 0x000000000000094d */ /* 0x000fea0003800000 */
[----:B------:R-:W0:Y:S01]  /*0a90*/  LDC.64 R4, c[0x0][0x390] ;  /* 0x0000e400ff047b82 */ /* 0x000e220000000a00 */
[----:B------:R-:W-:-:S04]  /*0aa0*/  IMAD R3, R2, UR4, R3 ;  /* 0x0000000402037c24 */ /* 0x000fc8000f8e0203 */
[----:B0-----:R-:W-:-:S05]  /*0ab0*/  IMAD.WIDE.U32 R2, R3, 0x4, R4 ;  /* 0x0000000403027825 */ /* 0x001fca00078e0004 */
[----:B------:R-:W-:Y:S01]  /*0ac0*/  STG.E desc[UR10][R2.64], R0 ;  /* 0x0000000002007986 */ /* 0x000fe2000c10190a */
[----:B------:R-:W-:Y:S05]  /*0ad0*/  EXIT ;  /* 0x000000000000794d */ /* 0x000fea0003800000 */
.L_x_11:
        /* <DEDUP_REMOVED lines=10> */
.L_x_13:


//--------------------- .nv.shared.reserved.0     --------------------------
	.section	.nv.shared.reserved.0,"aw",@nobits
	.weak		__nv_reservedSMEM_offset_0_alias
	.size		__nv_reservedSMEM_offset_0_alias, 0, 64
	.other		__nv_reservedSMEM_offset_0_alias,@"STO_CUDA_RESERVED_SHARED STV_DEFAULT"
__nv_reservedSMEM_offset_0_alias:
	.zero		0
	.zero		64


//--------------------- .nv.shared._Z15multKernelTiledPfS_S_iii --------------------------
	.section	.nv.shared._Z15multKernelTiledPfS_S_iii,"aw",@nobits
	.sectionflags	@""
	.align	4
.nv.shared._Z15multKernelTiledPfS_S_iii:
	.zero		1032


//--------------------- .nv.constant0._Z10multKernelPfS_S_iii --------------------------
	.section	.nv.constant0._Z10multKernelPfS_S_iii,"a",@progbits
	.sectionflags	@""
	.align	4
.nv.constant0._Z10multKernelPfS_S_iii:
	.zero		932


//--------------------- .nv.constant0._Z15multKernelTiledPfS_S_iii --------------------------
	.section	.nv.constant0._Z15multKernelTiledPfS_S_iii,"a",@progbits
	.sectionflags	@""
	.align	4
.nv.constant0._Z15multKernelTiledPfS_S_iii:
	.zero		932


//--------------------- SYMBOLS --------------------------

	.type		.nv.reservedSmem.offset0,@object
	.size		.nv.reservedSmem.offset0,0x4
	.type		.nv.reservedSmem.cap,@object
	.size		.nv.reservedSmem.cap,0x4
